//
// Generated by NVIDIA NVVM Compiler
//
// Compiler Build ID: CL-36424714
// Cuda compilation tools, release 13.0, V13.0.88
// Based on NVVM 20.0.0
//

.version 9.0
.target sm_100
.address_size 64

	// .globl	_ZN3cub18CUB_300001_SM_10006detail11EmptyKernelIvEEvv
// _ZZN3cub18CUB_300001_SM_10006detail9transform23transform_kernel_ublkcpINS2_19async_copy_policy_tILi128EEEiN4cuda3std3__44plusIiEEN6thrust24THRUST_300001_SM_1000_NS6detail15normal_iteratorINSC_10device_ptrIiEEEEJiiEEEvT0_iT1_T2_DpNS2_16aligned_base_ptrIT3_EEE3bar has been demoted
// _ZZN3cub18CUB_300001_SM_10006detail9transform23transform_kernel_ublkcpINS2_19async_copy_policy_tILi128EEElN4cuda3std3__44plusIiEEN6thrust24THRUST_300001_SM_1000_NS6detail15normal_iteratorINSC_10device_ptrIiEEEEJiiEEEvT0_iT1_T2_DpNS2_16aligned_base_ptrIT3_EEE3bar has been demoted
.global .align 1 .b8 _ZN30_INTERNAL_510a8f8c_4_k_cu_main4cuda3std3__45__cpo5beginE[1];
.global .align 1 .b8 _ZN30_INTERNAL_510a8f8c_4_k_cu_main4cuda3std3__45__cpo3endE[1];
.global .align 1 .b8 _ZN30_INTERNAL_510a8f8c_4_k_cu_main4cuda3std3__45__cpo6cbeginE[1];
.global .align 1 .b8 _ZN30_INTERNAL_510a8f8c_4_k_cu_main4cuda3std3__45__cpo4cendE[1];
.global .align 1 .b8 _ZN30_INTERNAL_510a8f8c_4_k_cu_main4cuda3std3__45__cpo6rbeginE[1];
.global .align 1 .b8 _ZN30_INTERNAL_510a8f8c_4_k_cu_main4cuda3std3__45__cpo4rendE[1];
.global .align 1 .b8 _ZN30_INTERNAL_510a8f8c_4_k_cu_main4cuda3std3__45__cpo7crbeginE[1];
.global .align 1 .b8 _ZN30_INTERNAL_510a8f8c_4_k_cu_main4cuda3std3__45__cpo5crendE[1];
.global .align 1 .b8 _ZN30_INTERNAL_510a8f8c_4_k_cu_main4cuda3std3__432_GLOBAL__N__510a8f8c_4_k_cu_main6ignoreE[1];
.global .align 1 .b8 _ZN30_INTERNAL_510a8f8c_4_k_cu_main4cuda3std3__419piecewise_constructE[1];
.global .align 1 .b8 _ZN30_INTERNAL_510a8f8c_4_k_cu_main4cuda3std3__48in_placeE[1];
.global .align 1 .b8 _ZN30_INTERNAL_510a8f8c_4_k_cu_main4cuda3std3__420unreachable_sentinelE[1];
.global .align 1 .b8 _ZN30_INTERNAL_510a8f8c_4_k_cu_main4cuda3std3__47nulloptE[1];
.global .align 1 .b8 _ZN30_INTERNAL_510a8f8c_4_k_cu_main4cuda3std3__48unexpectE[1];
.global .align 1 .b8 _ZN30_INTERNAL_510a8f8c_4_k_cu_main4cuda3std6ranges3__45__cpo4swapE[1];
.global .align 1 .b8 _ZN30_INTERNAL_510a8f8c_4_k_cu_main4cuda3std6ranges3__45__cpo9iter_moveE[1];
.global .align 1 .b8 _ZN30_INTERNAL_510a8f8c_4_k_cu_main4cuda3std6ranges3__45__cpo5beginE[1];
.global .align 1 .b8 _ZN30_INTERNAL_510a8f8c_4_k_cu_main4cuda3std6ranges3__45__cpo3endE[1];
.global .align 1 .b8 _ZN30_INTERNAL_510a8f8c_4_k_cu_main4cuda3std6ranges3__45__cpo6cbeginE[1];
.global .align 1 .b8 _ZN30_INTERNAL_510a8f8c_4_k_cu_main4cuda3std6ranges3__45__cpo4cendE[1];
.global .align 1 .b8 _ZN30_INTERNAL_510a8f8c_4_k_cu_main4cuda3std6ranges3__45__cpo7advanceE[1];
.global .align 1 .b8 _ZN30_INTERNAL_510a8f8c_4_k_cu_main4cuda3std6ranges3__45__cpo9iter_swapE[1];
.global .align 1 .b8 _ZN30_INTERNAL_510a8f8c_4_k_cu_main4cuda3std6ranges3__45__cpo4nextE[1];
.global .align 1 .b8 _ZN30_INTERNAL_510a8f8c_4_k_cu_main4cuda3std6ranges3__45__cpo4prevE[1];
.global .align 1 .b8 _ZN30_INTERNAL_510a8f8c_4_k_cu_main4cuda3std6ranges3__45__cpo4dataE[1];
.global .align 1 .b8 _ZN30_INTERNAL_510a8f8c_4_k_cu_main4cuda3std6ranges3__45__cpo5cdataE[1];
.global .align 1 .b8 _ZN30_INTERNAL_510a8f8c_4_k_cu_main4cuda3std6ranges3__45__cpo4sizeE[1];
.global .align 1 .b8 _ZN30_INTERNAL_510a8f8c_4_k_cu_main4cuda3std6ranges3__45__cpo5ssizeE[1];
.global .align 1 .b8 _ZN30_INTERNAL_510a8f8c_4_k_cu_main4cuda3std6ranges3__45__cpo8distanceE[1];
.global .align 1 .b8 _ZN30_INTERNAL_510a8f8c_4_k_cu_main6thrust24THRUST_300001_SM_1000_NS8cuda_cub3parE[1];
.global .align 1 .b8 _ZN30_INTERNAL_510a8f8c_4_k_cu_main6thrust24THRUST_300001_SM_1000_NS8cuda_cub10par_nosyncE[1];
.global .align 1 .b8 _ZN30_INTERNAL_510a8f8c_4_k_cu_main6thrust24THRUST_300001_SM_1000_NS6system6detail10sequential3seqE[1];
.global .align 1 .b8 _ZN30_INTERNAL_510a8f8c_4_k_cu_main6thrust24THRUST_300001_SM_1000_NS12placeholders2_1E[1];
.global .align 1 .b8 _ZN30_INTERNAL_510a8f8c_4_k_cu_main6thrust24THRUST_300001_SM_1000_NS12placeholders2_2E[1];
.global .align 1 .b8 _ZN30_INTERNAL_510a8f8c_4_k_cu_main6thrust24THRUST_300001_SM_1000_NS12placeholders2_3E[1];
.global .align 1 .b8 _ZN30_INTERNAL_510a8f8c_4_k_cu_main6thrust24THRUST_300001_SM_1000_NS12placeholders2_4E[1];
.global .align 1 .b8 _ZN30_INTERNAL_510a8f8c_4_k_cu_main6thrust24THRUST_300001_SM_1000_NS12placeholders2_5E[1];
.global .align 1 .b8 _ZN30_INTERNAL_510a8f8c_4_k_cu_main6thrust24THRUST_300001_SM_1000_NS12placeholders2_6E[1];
.global .align 1 .b8 _ZN30_INTERNAL_510a8f8c_4_k_cu_main6thrust24THRUST_300001_SM_1000_NS12placeholders2_7E[1];
.global .align 1 .b8 _ZN30_INTERNAL_510a8f8c_4_k_cu_main6thrust24THRUST_300001_SM_1000_NS12placeholders2_8E[1];
.global .align 1 .b8 _ZN30_INTERNAL_510a8f8c_4_k_cu_main6thrust24THRUST_300001_SM_1000_NS12placeholders2_9E[1];
.global .align 1 .b8 _ZN30_INTERNAL_510a8f8c_4_k_cu_main6thrust24THRUST_300001_SM_1000_NS12placeholders3_10E[1];
.global .align 1 .b8 _ZN30_INTERNAL_510a8f8c_4_k_cu_main6thrust24THRUST_300001_SM_1000_NS3seqE[1];
.extern .shared .align 128 .b8 _ZN3cub18CUB_300001_SM_10006detail9transform4smemE[];

.visible .entry _ZN3cub18CUB_300001_SM_10006detail11EmptyKernelIvEEvv()
{


	ret;

}
	// .globl	_ZN3cub18CUB_300001_SM_10006detail8for_each13static_kernelINS2_12policy_hub_t12policy_500_tEmN6thrust24THRUST_300001_SM_1000_NS8cuda_cub20__uninitialized_fill7functorINS7_10device_ptrIiEEiEEEEvT0_T1_
.visible .entry _ZN3cub18CUB_300001_SM_10006detail8for_each13static_kernelINS2_12policy_hub_t12policy_500_tEmN6thrust24THRUST_300001_SM_1000_NS8cuda_cub20__uninitialized_fill7functorINS7_10device_ptrIiEEiEEEEvT0_T1_(
	.param .u64 _ZN3cub18CUB_300001_SM_10006detail8for_each13static_kernelINS2_12policy_hub_t12policy_500_tEmN6thrust24THRUST_300001_SM_1000_NS8cuda_cub20__uninitialized_fill7functorINS7_10device_ptrIiEEiEEEEvT0_T1__param_0,
	.param .align 8 .b8 _ZN3cub18CUB_300001_SM_10006detail8for_each13static_kernelINS2_12policy_hub_t12policy_500_tEmN6thrust24THRUST_300001_SM_1000_NS8cuda_cub20__uninitialized_fill7functorINS7_10device_ptrIiEEiEEEEvT0_T1__param_1[16]
)
.maxntid 256
{
	.reg .pred 	%p<4>;
	.reg .b16 	%rs<5>;
	.reg .b32 	%r<12>;
	.reg .b64 	%rd<16>;

	ld.param.u32 	%r3, [_ZN3cub18CUB_300001_SM_10006detail8for_each13static_kernelINS2_12policy_hub_t12policy_500_tEmN6thrust24THRUST_300001_SM_1000_NS8cuda_cub20__uninitialized_fill7functorINS7_10device_ptrIiEEiEEEEvT0_T1__param_1+8];
	ld.param.u64 	%rd4, [_ZN3cub18CUB_300001_SM_10006detail8for_each13static_kernelINS2_12policy_hub_t12policy_500_tEmN6thrust24THRUST_300001_SM_1000_NS8cuda_cub20__uninitialized_fill7functorINS7_10device_ptrIiEEiEEEEvT0_T1__param_1];
	ld.param.u64 	%rd5, [_ZN3cub18CUB_300001_SM_10006detail8for_each13static_kernelINS2_12policy_hub_t12policy_500_tEmN6thrust24THRUST_300001_SM_1000_NS8cuda_cub20__uninitialized_fill7functorINS7_10device_ptrIiEEiEEEEvT0_T1__param_0];
	mov.u32 	%r9, %ctaid.x;
	mul.wide.u32 	%rd1, %r9, 512;
	sub.s64 	%rd2, %rd5, %rd1;
	setp.lt.u64 	%p1, %rd2, 512;
	@%p1 bra 	$L__BB1_2;
	mov.u32 	%r11, %tid.x;
	cvta.to.global.u64 	%rd11, %rd4;
	cvt.u64.u32 	%rd12, %r11;
	add.s64 	%rd13, %rd1, %rd12;
	shl.b64 	%rd14, %rd13, 2;
	add.s64 	%rd15, %rd11, %rd14;
	st.global.u32 	[%rd15], %r3;
	st.global.u32 	[%rd15+1024], %r3;
	bra.uni 	$L__BB1_6;
$L__BB1_2:
	cvta.to.global.u64 	%rd6, %rd4;
	mov.u32 	%r2, %tid.x;
	cvt.u64.u32 	%rd7, %r2;
	setp.le.u64 	%p2, %rd2, %rd7;
	add.s64 	%rd8, %rd1, %rd7;
	shl.b64 	%rd9, %rd8, 2;
	add.s64 	%rd3, %rd6, %rd9;
	@%p2 bra 	$L__BB1_4;
	st.global.u32 	[%rd3], %r3;
$L__BB1_4:
	add.s32 	%r10, %r2, 256;
	cvt.u64.u32 	%rd10, %r10;
	setp.le.u64 	%p3, %rd2, %rd10;
	@%p3 bra 	$L__BB1_6;
	st.global.u32 	[%rd3+1024], %r3;
$L__BB1_6:
	ret;

}
	// .globl	_ZN3cub18CUB_300001_SM_10006detail8for_each13static_kernelINS2_12policy_hub_t12policy_500_tElN6thrust24THRUST_300001_SM_1000_NS8cuda_cub10__tabulate7functorINS7_6detail15normal_iteratorINS7_10device_ptrIiEEEENS7_6system6detail7generic6detail22compute_sequence_valueIivEElEEEEvT0_T1_
.visible .entry _ZN3cub18CUB_300001_SM_10006detail8for_each13static_kernelINS2_12policy_hub_t12policy_500_tElN6thrust24THRUST_300001_SM_1000_NS8cuda_cub10__tabulate7functorINS7_6detail15normal_iteratorINS7_10device_ptrIiEEEENS7_6system6detail7generic6detail22compute_sequence_valueIivEElEEEEvT0_T1_(
	.param .u64 _ZN3cub18CUB_300001_SM_10006detail8for_each13static_kernelINS2_12policy_hub_t12policy_500_tElN6thrust24THRUST_300001_SM_1000_NS8cuda_cub10__tabulate7functorINS7_6detail15normal_iteratorINS7_10device_ptrIiEEEENS7_6system6detail7generic6detail22compute_sequence_valueIivEElEEEEvT0_T1__param_0,
	.param .align 8 .b8 _ZN3cub18CUB_300001_SM_10006detail8for_each13static_kernelINS2_12policy_hub_t12policy_500_tElN6thrust24THRUST_300001_SM_1000_NS8cuda_cub10__tabulate7functorINS7_6detail15normal_iteratorINS7_10device_ptrIiEEEENS7_6system6detail7generic6detail22compute_sequence_valueIivEElEEEEvT0_T1__param_1[16]
)
.maxntid 256
{
	.reg .pred 	%p<4>;
	.reg .b32 	%r<18>;
	.reg .b64 	%rd<20>;

	ld.param.u64 	%rd7, [_ZN3cub18CUB_300001_SM_10006detail8for_each13static_kernelINS2_12policy_hub_t12policy_500_tElN6thrust24THRUST_300001_SM_1000_NS8cuda_cub10__tabulate7functorINS7_6detail15normal_iteratorINS7_10device_ptrIiEEEENS7_6system6detail7generic6detail22compute_sequence_valueIivEElEEEEvT0_T1__param_1];
	ld.param.u64 	%rd8, [_ZN3cub18CUB_300001_SM_10006detail8for_each13static_kernelINS2_12policy_hub_t12policy_500_tElN6thrust24THRUST_300001_SM_1000_NS8cuda_cub10__tabulate7functorINS7_6detail15normal_iteratorINS7_10device_ptrIiEEEENS7_6system6detail7generic6detail22compute_sequence_valueIivEElEEEEvT0_T1__param_0];
	ld.param.v2.u32 	{%r3, %r4}, [_ZN3cub18CUB_300001_SM_10006detail8for_each13static_kernelINS2_12policy_hub_t12policy_500_tElN6thrust24THRUST_300001_SM_1000_NS8cuda_cub10__tabulate7functorINS7_6detail15normal_iteratorINS7_10device_ptrIiEEEENS7_6system6detail7generic6detail22compute_sequence_valueIivEElEEEEvT0_T1__param_1+8];
	mov.u32 	%r5, %ctaid.x;
	mul.wide.u32 	%rd1, %r5, 512;
	sub.s64 	%rd2, %rd8, %rd1;
	setp.lt.s64 	%p1, %rd2, 512;
	@%p1 bra 	$L__BB2_2;
	mov.u32 	%r13, %tid.x;
	cvta.to.global.u64 	%rd15, %rd7;
	cvt.u64.u32 	%rd16, %r13;
	add.s64 	%rd17, %rd1, %rd16;
	cvt.u32.u64 	%r14, %rd17;
	mad.lo.s32 	%r15, %r4, %r14, %r3;
	shl.b64 	%rd18, %rd17, 2;
	add.s64 	%rd19, %rd15, %rd18;
	st.global.u32 	[%rd19], %r15;
	add.s32 	%r16, %r14, 256;
	mad.lo.s32 	%r17, %r4, %r16, %r3;
	st.global.u32 	[%rd19+1024], %r17;
	bra.uni 	$L__BB2_6;
$L__BB2_2:
	cvta.to.global.u64 	%rd3, %rd7;
	mov.u32 	%r6, %tid.x;
	cvt.s64.s32 	%rd4, %rd2;
	cvt.u64.u32 	%rd5, %r6;
	setp.le.s64 	%p2, %rd4, %rd5;
	@%p2 bra 	$L__BB2_4;
	add.s64 	%rd9, %rd1, %rd5;
	cvt.u32.u64 	%r7, %rd9;
	mad.lo.s32 	%r8, %r4, %r7, %r3;
	shl.b64 	%rd10, %rd9, 2;
	add.s64 	%rd11, %rd3, %rd10;
	st.global.u32 	[%rd11], %r8;
$L__BB2_4:
	cvt.u32.u64 	%r9, %rd5;
	add.s32 	%r10, %r9, 256;
	cvt.u64.u32 	%rd6, %r10;
	setp.le.s64 	%p3, %rd4, %rd6;
	@%p3 bra 	$L__BB2_6;
	add.s64 	%rd12, %rd1, %rd6;
	shl.b64 	%rd13, %rd12, 2;
	cvt.u32.u64 	%r11, %rd12;
	mad.lo.s32 	%r12, %r4, %r11, %r3;
	add.s64 	%rd14, %rd13, %rd3;
	st.global.u32 	[%rd14], %r12;
$L__BB2_6:
	ret;

}
	// .globl	_ZN3cub18CUB_300001_SM_10006detail9transform16transform_kernelINS2_10policy_hubILb1EN4cuda3std3__45tupleIJN6thrust24THRUST_300001_SM_1000_NS6detail15normal_iteratorINSA_10device_ptrIiEEEEEEEE10policy1000Ei6squareIiESF_JPiEEEvT0_iT1_T2_DpNS2_10kernel_argIT3_EE
.visible .entry _ZN3cub18CUB_300001_SM_10006detail9transform16transform_kernelINS2_10policy_hubILb1EN4cuda3std3__45tupleIJN6thrust24THRUST_300001_SM_1000_NS6detail15normal_iteratorINSA_10device_ptrIiEEEEEEEE10policy1000Ei6squareIiESF_JPiEEEvT0_iT1_T2_DpNS2_10kernel_argIT3_EE(
	.param .u32 _ZN3cub18CUB_300001_SM_10006detail9transform16transform_kernelINS2_10policy_hubILb1EN4cuda3std3__45tupleIJN6thrust24THRUST_300001_SM_1000_NS6detail15normal_iteratorINSA_10device_ptrIiEEEEEEEE10policy1000Ei6squareIiESF_JPiEEEvT0_iT1_T2_DpNS2_10kernel_argIT3_EE_param_0,
	.param .u32 _ZN3cub18CUB_300001_SM_10006detail9transform16transform_kernelINS2_10policy_hubILb1EN4cuda3std3__45tupleIJN6thrust24THRUST_300001_SM_1000_NS6detail15normal_iteratorINSA_10device_ptrIiEEEEEEEE10policy1000Ei6squareIiESF_JPiEEEvT0_iT1_T2_DpNS2_10kernel_argIT3_EE_param_1,
	.param .align 1 .b8 _ZN3cub18CUB_300001_SM_10006detail9transform16transform_kernelINS2_10policy_hubILb1EN4cuda3std3__45tupleIJN6thrust24THRUST_300001_SM_1000_NS6detail15normal_iteratorINSA_10device_ptrIiEEEEEEEE10policy1000Ei6squareIiESF_JPiEEEvT0_iT1_T2_DpNS2_10kernel_argIT3_EE_param_2[1],
	.param .align 8 .b8 _ZN3cub18CUB_300001_SM_10006detail9transform16transform_kernelINS2_10policy_hubILb1EN4cuda3std3__45tupleIJN6thrust24THRUST_300001_SM_1000_NS6detail15normal_iteratorINSA_10device_ptrIiEEEEEEEE10policy1000Ei6squareIiESF_JPiEEEvT0_iT1_T2_DpNS2_10kernel_argIT3_EE_param_3[8],
	.param .align 8 .b8 _ZN3cub18CUB_300001_SM_10006detail9transform16transform_kernelINS2_10policy_hubILb1EN4cuda3std3__45tupleIJN6thrust24THRUST_300001_SM_1000_NS6detail15normal_iteratorINSA_10device_ptrIiEEEEEEEE10policy1000Ei6squareIiESF_JPiEEEvT0_iT1_T2_DpNS2_10kernel_argIT3_EE_param_4[16]
)
.maxntid 128
{
	.reg .pred 	%p<37>;
	.reg .b32 	%r<172>;
	.reg .b64 	%rd<66>;

	ld.param.u32 	%r50, [_ZN3cub18CUB_300001_SM_10006detail9transform16transform_kernelINS2_10policy_hubILb1EN4cuda3std3__45tupleIJN6thrust24THRUST_300001_SM_1000_NS6detail15normal_iteratorINSA_10device_ptrIiEEEEEEEE10policy1000Ei6squareIiESF_JPiEEEvT0_iT1_T2_DpNS2_10kernel_argIT3_EE_param_0];
	ld.param.u64 	%rd15, [_ZN3cub18CUB_300001_SM_10006detail9transform16transform_kernelINS2_10policy_hubILb1EN4cuda3std3__45tupleIJN6thrust24THRUST_300001_SM_1000_NS6detail15normal_iteratorINSA_10device_ptrIiEEEEEEEE10policy1000Ei6squareIiESF_JPiEEEvT0_iT1_T2_DpNS2_10kernel_argIT3_EE_param_4];
	ld.param.u64 	%rd16, [_ZN3cub18CUB_300001_SM_10006detail9transform16transform_kernelINS2_10policy_hubILb1EN4cuda3std3__45tupleIJN6thrust24THRUST_300001_SM_1000_NS6detail15normal_iteratorINSA_10device_ptrIiEEEEEEEE10policy1000Ei6squareIiESF_JPiEEEvT0_iT1_T2_DpNS2_10kernel_argIT3_EE_param_3];
	ld.param.u32 	%r49, [_ZN3cub18CUB_300001_SM_10006detail9transform16transform_kernelINS2_10policy_hubILb1EN4cuda3std3__45tupleIJN6thrust24THRUST_300001_SM_1000_NS6detail15normal_iteratorINSA_10device_ptrIiEEEEEEEE10policy1000Ei6squareIiESF_JPiEEEvT0_iT1_T2_DpNS2_10kernel_argIT3_EE_param_1];
	cvta.to.global.u64 	%rd1, %rd16;
	cvta.to.global.u64 	%rd2, %rd15;
	shl.b32 	%r1, %r49, 7;
	mov.u32 	%r51, %ctaid.x;
	mul.lo.s32 	%r2, %r1, %r51;
	sub.s32 	%r3, %r50, %r2;
	min.s32 	%r4, %r1, %r3;
	shl.b32 	%r5, %r4, 2;
	mov.u32 	%r6, %tid.x;
	shl.b32 	%r160, %r6, 7;
	setp.ge.s32 	%p1, %r160, %r5;
	@%p1 bra 	$L__BB3_3;
	mul.wide.u32 	%rd17, %r6, 128;
	add.s64 	%rd18, %rd2, %rd17;
	mul.wide.s32 	%rd19, %r2, 4;
	add.s64 	%rd64, %rd18, %rd19;
$L__BB3_2:
	.pragma "nounroll";
	// begin inline asm
	prefetch.global.L2 [%rd64];
	// end inline asm
	add.s32 	%r160, %r160, 16384;
	add.s64 	%rd64, %rd64, 16384;
	setp.lt.s32 	%p2, %r160, %r5;
	@%p2 bra 	$L__BB3_2;
$L__BB3_3:
	mul.wide.s32 	%rd21, %r2, 4;
	add.s64 	%rd6, %rd2, %rd21;
	add.s64 	%rd7, %rd1, %rd21;
	setp.gt.s32 	%p3, %r1, %r3;
	@%p3 bra 	$L__BB3_17;
	setp.lt.s32 	%p4, %r49, 1;
	@%p4 bra 	$L__BB3_58;
	and.b32  	%r10, %r49, 15;
	setp.lt.u32 	%p5, %r49, 16;
	mov.b32 	%r167, 0;
	@%p5 bra 	$L__BB3_8;
	and.b32  	%r167, %r49, 2147483632;
	neg.s32 	%r162, %r167;
	add.s32 	%r161, %r6, 1152;
	mul.wide.u32 	%rd22, %r6, 4;
	or.b64  	%rd65, %rd22, 4096;
$L__BB3_7:
	.pragma "nounroll";
	mul.wide.s32 	%rd23, %r161, 4;
	add.s64 	%rd24, %rd23, 1536;
	add.s64 	%rd25, %rd6, %rd65;
	ld.global.u32 	%r53, [%rd25+-4096];
	mul.lo.s32 	%r54, %r53, %r53;
	add.s64 	%rd26, %rd7, %rd65;
	st.global.u32 	[%rd26+-4096], %r54;
	ld.global.u32 	%r55, [%rd25+-3584];
	mul.lo.s32 	%r56, %r55, %r55;
	st.global.u32 	[%rd26+-3584], %r56;
	ld.global.u32 	%r57, [%rd25+-3072];
	mul.lo.s32 	%r58, %r57, %r57;
	st.global.u32 	[%rd26+-3072], %r58;
	ld.global.u32 	%r59, [%rd25+-2560];
	mul.lo.s32 	%r60, %r59, %r59;
	st.global.u32 	[%rd26+-2560], %r60;
	ld.global.u32 	%r61, [%rd25+-2048];
	mul.lo.s32 	%r62, %r61, %r61;
	st.global.u32 	[%rd26+-2048], %r62;
	ld.global.u32 	%r63, [%rd25+-1536];
	mul.lo.s32 	%r64, %r63, %r63;
	st.global.u32 	[%rd26+-1536], %r64;
	ld.global.u32 	%r65, [%rd25+-1024];
	mul.lo.s32 	%r66, %r65, %r65;
	st.global.u32 	[%rd26+-1024], %r66;
	ld.global.u32 	%r67, [%rd25+-512];
	mul.lo.s32 	%r68, %r67, %r67;
	st.global.u32 	[%rd26+-512], %r68;
	ld.global.u32 	%r69, [%rd25];
	mul.lo.s32 	%r70, %r69, %r69;
	st.global.u32 	[%rd26], %r70;
	add.s64 	%rd27, %rd6, %rd24;
	ld.global.u32 	%r71, [%rd27+-1536];
	mul.lo.s32 	%r72, %r71, %r71;
	add.s64 	%rd28, %rd7, %rd24;
	st.global.u32 	[%rd28+-1536], %r72;
	ld.global.u32 	%r73, [%rd27+-1024];
	mul.lo.s32 	%r74, %r73, %r73;
	st.global.u32 	[%rd28+-1024], %r74;
	ld.global.u32 	%r75, [%rd27+-512];
	mul.lo.s32 	%r76, %r75, %r75;
	st.global.u32 	[%rd28+-512], %r76;
	ld.global.u32 	%r77, [%rd27];
	mul.lo.s32 	%r78, %r77, %r77;
	st.global.u32 	[%rd28], %r78;
	ld.global.u32 	%r79, [%rd27+512];
	mul.lo.s32 	%r80, %r79, %r79;
	st.global.u32 	[%rd28+512], %r80;
	ld.global.u32 	%r81, [%rd27+1024];
	mul.lo.s32 	%r82, %r81, %r81;
	st.global.u32 	[%rd28+1024], %r82;
	ld.global.u32 	%r83, [%rd27+1536];
	mul.lo.s32 	%r84, %r83, %r83;
	st.global.u32 	[%rd28+1536], %r84;
	add.s32 	%r162, %r162, 16;
	add.s32 	%r161, %r161, 2048;
	add.s64 	%rd65, %rd65, 8192;
	setp.eq.s32 	%p6, %r162, 0;
	@%p6 bra 	$L__BB3_8;
	bra.uni 	$L__BB3_7;
$L__BB3_8:
	setp.eq.s32 	%p7, %r10, 0;
	@%p7 bra 	$L__BB3_58;
	and.b32  	%r37, %r49, 7;
	setp.lt.u32 	%p8, %r10, 8;
	@%p8 bra 	$L__BB3_11;
	shl.b32 	%r85, %r167, 7;
	add.s32 	%r86, %r85, %r6;
	mul.wide.s32 	%rd29, %r86, 4;
	add.s64 	%rd30, %rd6, %rd29;
	ld.global.u32 	%r87, [%rd30];
	mul.lo.s32 	%r88, %r87, %r87;
	add.s64 	%rd31, %rd7, %rd29;
	st.global.u32 	[%rd31], %r88;
	ld.global.u32 	%r89, [%rd30+512];
	mul.lo.s32 	%r90, %r89, %r89;
	st.global.u32 	[%rd31+512], %r90;
	ld.global.u32 	%r91, [%rd30+1024];
	mul.lo.s32 	%r92, %r91, %r91;
	st.global.u32 	[%rd31+1024], %r92;
	ld.global.u32 	%r93, [%rd30+1536];
	mul.lo.s32 	%r94, %r93, %r93;
	st.global.u32 	[%rd31+1536], %r94;
	ld.global.u32 	%r95, [%rd30+2048];
	mul.lo.s32 	%r96, %r95, %r95;
	st.global.u32 	[%rd31+2048], %r96;
	ld.global.u32 	%r97, [%rd30+2560];
	mul.lo.s32 	%r98, %r97, %r97;
	st.global.u32 	[%rd31+2560], %r98;
	ld.global.u32 	%r99, [%rd30+3072];
	mul.lo.s32 	%r100, %r99, %r99;
	st.global.u32 	[%rd31+3072], %r100;
	ld.global.u32 	%r101, [%rd30+3584];
	mul.lo.s32 	%r102, %r101, %r101;
	st.global.u32 	[%rd31+3584], %r102;
	add.s32 	%r167, %r167, 8;
$L__BB3_11:
	setp.eq.s32 	%p9, %r37, 0;
	@%p9 bra 	$L__BB3_58;
	and.b32  	%r40, %r49, 3;
	setp.lt.u32 	%p10, %r37, 4;
	@%p10 bra 	$L__BB3_14;
	shl.b32 	%r103, %r167, 7;
	add.s32 	%r104, %r103, %r6;
	mul.wide.s32 	%rd32, %r104, 4;
	add.s64 	%rd33, %rd6, %rd32;
	ld.global.u32 	%r105, [%rd33];
	mul.lo.s32 	%r106, %r105, %r105;
	add.s64 	%rd34, %rd7, %rd32;
	st.global.u32 	[%rd34], %r106;
	ld.global.u32 	%r107, [%rd33+512];
	mul.lo.s32 	%r108, %r107, %r107;
	st.global.u32 	[%rd34+512], %r108;
	ld.global.u32 	%r109, [%rd33+1024];
	mul.lo.s32 	%r110, %r109, %r109;
	st.global.u32 	[%rd34+1024], %r110;
	ld.global.u32 	%r111, [%rd33+1536];
	mul.lo.s32 	%r112, %r111, %r111;
	st.global.u32 	[%rd34+1536], %r112;
	add.s32 	%r167, %r167, 4;
$L__BB3_14:
	setp.eq.s32 	%p11, %r40, 0;
	@%p11 bra 	$L__BB3_58;
	shl.b32 	%r113, %r167, 7;
	add.s32 	%r171, %r6, %r113;
	neg.s32 	%r170, %r40;
$L__BB3_16:
	.pragma "nounroll";
	mul.wide.s32 	%rd36, %r171, 4;
	add.s64 	%rd37, %rd7, %rd36;
	add.s64 	%rd38, %rd6, %rd36;
	ld.global.u32 	%r114, [%rd38];
	mul.lo.s32 	%r115, %r114, %r114;
	st.global.u32 	[%rd37], %r115;
	add.s32 	%r171, %r171, 128;
	add.s32 	%r170, %r170, 1;
	setp.ne.s32 	%p12, %r170, 0;
	@%p12 bra 	$L__BB3_16;
	bra.uni 	$L__BB3_58;
$L__BB3_17:
	setp.lt.s32 	%p13, %r49, 1;
	@%p13 bra 	$L__BB3_58;
	and.b32  	%r14, %r49, 7;
	setp.lt.u32 	%p14, %r49, 8;
	mov.b32 	%r164, 0;
	@%p14 bra 	$L__BB3_37;
	and.b32  	%r164, %r49, 2147483640;
	mov.b32 	%r163, 0;
$L__BB3_20:
	.pragma "nounroll";
	shl.b32 	%r118, %r163, 7;
	add.s32 	%r21, %r118, %r6;
	setp.ge.s32 	%p15, %r21, %r4;
	@%p15 bra 	$L__BB3_22;
	mul.wide.u32 	%rd39, %r21, 4;
	add.s64 	%rd40, %rd6, %rd39;
	ld.global.u32 	%r119, [%rd40];
	mul.lo.s32 	%r120, %r119, %r119;
	add.s64 	%rd41, %rd7, %rd39;
	st.global.u32 	[%rd41], %r120;
$L__BB3_22:
	add.s32 	%r121, %r21, 128;
	setp.ge.s32 	%p16, %r121, %r4;
	mul.wide.s32 	%rd42, %r121, 4;
	add.s64 	%rd11, %rd6, %rd42;
	add.s64 	%rd12, %rd7, %rd42;
	@%p16 bra 	$L__BB3_24;
	ld.global.u32 	%r122, [%rd11];
	mul.lo.s32 	%r123, %r122, %r122;
	st.global.u32 	[%rd12], %r123;
$L__BB3_24:
	add.s32 	%r124, %r21, 256;
	setp.ge.s32 	%p17, %r124, %r4;
	@%p17 bra 	$L__BB3_26;
	ld.global.u32 	%r125, [%rd11+512];
	mul.lo.s32 	%r126, %r125, %r125;
	st.global.u32 	[%rd12+512], %r126;
$L__BB3_26:
	add.s32 	%r127, %r21, 384;
	setp.ge.s32 	%p18, %r127, %r4;
	@%p18 bra 	$L__BB3_28;
	ld.global.u32 	%r128, [%rd11+1024];
	mul.lo.s32 	%r129, %r128, %r128;
	st.global.u32 	[%rd12+1024], %r129;
$L__BB3_28:
	add.s32 	%r130, %r21, 512;
	setp.ge.s32 	%p19, %r130, %r4;
	@%p19 bra 	$L__BB3_30;
	ld.global.u32 	%r131, [%rd11+1536];
	mul.lo.s32 	%r132, %r131, %r131;
	st.global.u32 	[%rd12+1536], %r132;
$L__BB3_30:
	add.s32 	%r133, %r21, 640;
	setp.ge.s32 	%p20, %r133, %r4;
	@%p20 bra 	$L__BB3_32;
	ld.global.u32 	%r134, [%rd11+2048];
	mul.lo.s32 	%r135, %r134, %r134;
	st.global.u32 	[%rd12+2048], %r135;
$L__BB3_32:
	add.s32 	%r136, %r21, 768;
	setp.ge.s32 	%p21, %r136, %r4;
	@%p21 bra 	$L__BB3_34;
	ld.global.u32 	%r137, [%rd11+2560];
	mul.lo.s32 	%r138, %r137, %r137;
	st.global.u32 	[%rd12+2560], %r138;
$L__BB3_34:
	add.s32 	%r139, %r21, 896;
	setp.ge.s32 	%p22, %r139, %r4;
	@%p22 bra 	$L__BB3_36;
	ld.global.u32 	%r140, [%rd11+3072];
	mul.lo.s32 	%r141, %r140, %r140;
	st.global.u32 	[%rd12+3072], %r141;
$L__BB3_36:
	add.s32 	%r163, %r163, 8;
	setp.ne.s32 	%p23, %r163, %r164;
	@%p23 bra 	$L__BB3_20;
$L__BB3_37:
	setp.eq.s32 	%p24, %r14, 0;
	@%p24 bra 	$L__BB3_58;
	and.b32  	%r24, %r49, 3;
	setp.lt.u32 	%p25, %r14, 4;
	@%p25 bra 	$L__BB3_48;
	shl.b32 	%r142, %r164, 7;
	add.s32 	%r25, %r142, %r6;
	setp.ge.s32 	%p26, %r25, %r4;
	@%p26 bra 	$L__BB3_41;
	mul.wide.s32 	%rd43, %r25, 4;
	add.s64 	%rd44, %rd6, %rd43;
	ld.global.u32 	%r143, [%rd44];
	mul.lo.s32 	%r144, %r143, %r143;
	add.s64 	%rd45, %rd7, %rd43;
	st.global.u32 	[%rd45], %r144;
$L__BB3_41:
	add.s32 	%r26, %r25, 128;
	setp.ge.s32 	%p27, %r26, %r4;
	@%p27 bra 	$L__BB3_43;
	mul.wide.s32 	%rd46, %r26, 4;
	add.s64 	%rd47, %rd6, %rd46;
	ld.global.u32 	%r145, [%rd47];
	mul.lo.s32 	%r146, %r145, %r145;
	add.s64 	%rd48, %rd7, %rd46;
	st.global.u32 	[%rd48], %r146;
$L__BB3_43:
	add.s32 	%r27, %r25, 256;
	setp.ge.s32 	%p28, %r27, %r4;
	@%p28 bra 	$L__BB3_45;
	mul.wide.s32 	%rd49, %r27, 4;
	add.s64 	%rd50, %rd6, %rd49;
	ld.global.u32 	%r147, [%rd50];
	mul.lo.s32 	%r148, %r147, %r147;
	add.s64 	%rd51, %rd7, %rd49;
	st.global.u32 	[%rd51], %r148;
$L__BB3_45:
	add.s32 	%r28, %r25, 384;
	setp.ge.s32 	%p29, %r28, %r4;
	@%p29 bra 	$L__BB3_47;
	mul.wide.s32 	%rd52, %r28, 4;
	add.s64 	%rd53, %rd6, %rd52;
	ld.global.u32 	%r149, [%rd53];
	mul.lo.s32 	%r150, %r149, %r149;
	add.s64 	%rd54, %rd7, %rd52;
	st.global.u32 	[%rd54], %r150;
$L__BB3_47:
	add.s32 	%r164, %r164, 4;
$L__BB3_48:
	setp.eq.s32 	%p30, %r24, 0;
	@%p30 bra 	$L__BB3_58;
	setp.eq.s32 	%p31, %r24, 1;
	@%p31 bra 	$L__BB3_55;
	shl.b32 	%r151, %r164, 7;
	add.s32 	%r31, %r151, %r6;
	setp.ge.s32 	%p32, %r31, %r4;
	@%p32 bra 	$L__BB3_52;
	mul.wide.s32 	%rd55, %r31, 4;
	add.s64 	%rd56, %rd6, %rd55;
	ld.global.u32 	%r152, [%rd56];
	mul.lo.s32 	%r153, %r152, %r152;
	add.s64 	%rd57, %rd7, %rd55;
	st.global.u32 	[%rd57], %r153;
$L__BB3_52:
	add.s32 	%r32, %r31, 128;
	setp.ge.s32 	%p33, %r32, %r4;
	@%p33 bra 	$L__BB3_54;
	mul.wide.s32 	%rd58, %r32, 4;
	add.s64 	%rd59, %rd6, %rd58;
	ld.global.u32 	%r154, [%rd59];
	mul.lo.s32 	%r155, %r154, %r154;
	add.s64 	%rd60, %rd7, %rd58;
	st.global.u32 	[%rd60], %r155;
$L__BB3_54:
	add.s32 	%r164, %r164, 2;
$L__BB3_55:
	and.b32  	%r156, %r49, 1;
	setp.eq.b32 	%p34, %r156, 1;
	not.pred 	%p35, %p34;
	@%p35 bra 	$L__BB3_58;
	shl.b32 	%r157, %r164, 7;
	add.s32 	%r35, %r157, %r6;
	setp.ge.s32 	%p36, %r35, %r4;
	@%p36 bra 	$L__BB3_58;
	mul.wide.s32 	%rd61, %r35, 4;
	add.s64 	%rd62, %rd6, %rd61;
	ld.global.u32 	%r158, [%rd62];
	mul.lo.s32 	%r159, %r158, %r158;
	add.s64 	%rd63, %rd7, %rd61;
	st.global.u32 	[%rd63], %r159;
$L__BB3_58:
	ret;

}
	// .globl	_ZN3cub18CUB_300001_SM_10006detail9transform16transform_kernelINS2_10policy_hubILb1EN4cuda3std3__45tupleIJN6thrust24THRUST_300001_SM_1000_NS6detail15normal_iteratorINSA_10device_ptrIiEEEEEEEE10policy1000El6squareIiESF_JPiEEEvT0_iT1_T2_DpNS2_10kernel_argIT3_EE
.visible .entry _ZN3cub18CUB_300001_SM_10006detail9transform16transform_kernelINS2_10policy_hubILb1EN4cuda3std3__45tupleIJN6thrust24THRUST_300001_SM_1000_NS6detail15normal_iteratorINSA_10device_ptrIiEEEEEEEE10policy1000El6squareIiESF_JPiEEEvT0_iT1_T2_DpNS2_10kernel_argIT3_EE(
	.param .u64 _ZN3cub18CUB_300001_SM_10006detail9transform16transform_kernelINS2_10policy_hubILb1EN4cuda3std3__45tupleIJN6thrust24THRUST_300001_SM_1000_NS6detail15normal_iteratorINSA_10device_ptrIiEEEEEEEE10policy1000El6squareIiESF_JPiEEEvT0_iT1_T2_DpNS2_10kernel_argIT3_EE_param_0,
	.param .u32 _ZN3cub18CUB_300001_SM_10006detail9transform16transform_kernelINS2_10policy_hubILb1EN4cuda3std3__45tupleIJN6thrust24THRUST_300001_SM_1000_NS6detail15normal_iteratorINSA_10device_ptrIiEEEEEEEE10policy1000El6squareIiESF_JPiEEEvT0_iT1_T2_DpNS2_10kernel_argIT3_EE_param_1,
	.param .align 1 .b8 _ZN3cub18CUB_300001_SM_10006detail9transform16transform_kernelINS2_10policy_hubILb1EN4cuda3std3__45tupleIJN6thrust24THRUST_300001_SM_1000_NS6detail15normal_iteratorINSA_10device_ptrIiEEEEEEEE10policy1000El6squareIiESF_JPiEEEvT0_iT1_T2_DpNS2_10kernel_argIT3_EE_param_2[1],
	.param .align 8 .b8 _ZN3cub18CUB_300001_SM_10006detail9transform16transform_kernelINS2_10policy_hubILb1EN4cuda3std3__45tupleIJN6thrust24THRUST_300001_SM_1000_NS6detail15normal_iteratorINSA_10device_ptrIiEEEEEEEE10policy1000El6squareIiESF_JPiEEEvT0_iT1_T2_DpNS2_10kernel_argIT3_EE_param_3[8],
	.param .align 8 .b8 _ZN3cub18CUB_300001_SM_10006detail9transform16transform_kernelINS2_10policy_hubILb1EN4cuda3std3__45tupleIJN6thrust24THRUST_300001_SM_1000_NS6detail15normal_iteratorINSA_10device_ptrIiEEEEEEEE10policy1000El6squareIiESF_JPiEEEvT0_iT1_T2_DpNS2_10kernel_argIT3_EE_param_4[16]
)
.maxntid 128
{
	.reg .pred 	%p<37>;
	.reg .b32 	%r<169>;
	.reg .b64 	%rd<72>;

	ld.param.u64 	%rd16, [_ZN3cub18CUB_300001_SM_10006detail9transform16transform_kernelINS2_10policy_hubILb1EN4cuda3std3__45tupleIJN6thrust24THRUST_300001_SM_1000_NS6detail15normal_iteratorINSA_10device_ptrIiEEEEEEEE10policy1000El6squareIiESF_JPiEEEvT0_iT1_T2_DpNS2_10kernel_argIT3_EE_param_0];
	ld.param.u64 	%rd17, [_ZN3cub18CUB_300001_SM_10006detail9transform16transform_kernelINS2_10policy_hubILb1EN4cuda3std3__45tupleIJN6thrust24THRUST_300001_SM_1000_NS6detail15normal_iteratorINSA_10device_ptrIiEEEEEEEE10policy1000El6squareIiESF_JPiEEEvT0_iT1_T2_DpNS2_10kernel_argIT3_EE_param_4];
	ld.param.u64 	%rd18, [_ZN3cub18CUB_300001_SM_10006detail9transform16transform_kernelINS2_10policy_hubILb1EN4cuda3std3__45tupleIJN6thrust24THRUST_300001_SM_1000_NS6detail15normal_iteratorINSA_10device_ptrIiEEEEEEEE10policy1000El6squareIiESF_JPiEEEvT0_iT1_T2_DpNS2_10kernel_argIT3_EE_param_3];
	ld.param.u32 	%r47, [_ZN3cub18CUB_300001_SM_10006detail9transform16transform_kernelINS2_10policy_hubILb1EN4cuda3std3__45tupleIJN6thrust24THRUST_300001_SM_1000_NS6detail15normal_iteratorINSA_10device_ptrIiEEEEEEEE10policy1000El6squareIiESF_JPiEEEvT0_iT1_T2_DpNS2_10kernel_argIT3_EE_param_1];
	cvta.to.global.u64 	%rd1, %rd18;
	cvta.to.global.u64 	%rd2, %rd17;
	shl.b32 	%r1, %r47, 7;
	mov.u32 	%r48, %ctaid.x;
	cvt.u64.u32 	%rd19, %r48;
	cvt.s64.s32 	%rd20, %r1;
	mul.lo.s64 	%rd3, %rd20, %rd19;
	sub.s64 	%rd21, %rd16, %rd3;
	min.s64 	%rd22, %rd21, %rd20;
	cvt.u32.u64 	%r2, %rd22;
	shl.b32 	%r3, %r2, 2;
	mov.u32 	%r4, %tid.x;
	shl.b32 	%r157, %r4, 7;
	setp.ge.s32 	%p1, %r157, %r3;
	@%p1 bra 	$L__BB4_3;
	shl.b64 	%rd23, %rd3, 2;
	add.s64 	%rd24, %rd2, %rd23;
	mul.wide.u32 	%rd25, %r4, 128;
	add.s64 	%rd70, %rd24, %rd25;
$L__BB4_2:
	.pragma "nounroll";
	// begin inline asm
	prefetch.global.L2 [%rd70];
	// end inline asm
	add.s32 	%r157, %r157, 16384;
	add.s64 	%rd70, %rd70, 16384;
	setp.lt.s32 	%p2, %r157, %r3;
	@%p2 bra 	$L__BB4_2;
$L__BB4_3:
	shl.b64 	%rd27, %rd3, 2;
	add.s64 	%rd7, %rd2, %rd27;
	add.s64 	%rd8, %rd1, %rd27;
	setp.eq.s32 	%p3, %r1, %r2;
	@%p3 bra 	$L__BB4_45;
	setp.lt.s32 	%p4, %r47, 1;
	@%p4 bra 	$L__BB4_58;
	and.b32  	%r8, %r47, 7;
	setp.lt.u32 	%p5, %r47, 8;
	mov.b32 	%r166, 0;
	@%p5 bra 	$L__BB4_24;
	and.b32  	%r166, %r47, 2147483640;
	mov.b32 	%r160, 0;
$L__BB4_7:
	.pragma "nounroll";
	shl.b32 	%r51, %r160, 7;
	add.s32 	%r19, %r51, %r4;
	setp.ge.s32 	%p6, %r19, %r2;
	@%p6 bra 	$L__BB4_9;
	mul.wide.u32 	%rd28, %r19, 4;
	add.s64 	%rd29, %rd7, %rd28;
	ld.global.u32 	%r52, [%rd29];
	mul.lo.s32 	%r53, %r52, %r52;
	add.s64 	%rd30, %rd8, %rd28;
	st.global.u32 	[%rd30], %r53;
$L__BB4_9:
	add.s32 	%r54, %r19, 128;
	setp.ge.s32 	%p7, %r54, %r2;
	mul.wide.s32 	%rd31, %r54, 4;
	add.s64 	%rd12, %rd7, %rd31;
	add.s64 	%rd13, %rd8, %rd31;
	@%p7 bra 	$L__BB4_11;
	ld.global.u32 	%r55, [%rd12];
	mul.lo.s32 	%r56, %r55, %r55;
	st.global.u32 	[%rd13], %r56;
$L__BB4_11:
	add.s32 	%r57, %r19, 256;
	setp.ge.s32 	%p8, %r57, %r2;
	@%p8 bra 	$L__BB4_13;
	ld.global.u32 	%r58, [%rd12+512];
	mul.lo.s32 	%r59, %r58, %r58;
	st.global.u32 	[%rd13+512], %r59;
$L__BB4_13:
	add.s32 	%r60, %r19, 384;
	setp.ge.s32 	%p9, %r60, %r2;
	@%p9 bra 	$L__BB4_15;
	ld.global.u32 	%r61, [%rd12+1024];
	mul.lo.s32 	%r62, %r61, %r61;
	st.global.u32 	[%rd13+1024], %r62;
$L__BB4_15:
	add.s32 	%r63, %r19, 512;
	setp.ge.s32 	%p10, %r63, %r2;
	@%p10 bra 	$L__BB4_17;
	ld.global.u32 	%r64, [%rd12+1536];
	mul.lo.s32 	%r65, %r64, %r64;
	st.global.u32 	[%rd13+1536], %r65;
$L__BB4_17:
	add.s32 	%r66, %r19, 640;
	setp.ge.s32 	%p11, %r66, %r2;
	@%p11 bra 	$L__BB4_19;
	ld.global.u32 	%r67, [%rd12+2048];
	mul.lo.s32 	%r68, %r67, %r67;
	st.global.u32 	[%rd13+2048], %r68;
$L__BB4_19:
	add.s32 	%r69, %r19, 768;
	setp.ge.s32 	%p12, %r69, %r2;
	@%p12 bra 	$L__BB4_21;
	ld.global.u32 	%r70, [%rd12+2560];
	mul.lo.s32 	%r71, %r70, %r70;
	st.global.u32 	[%rd13+2560], %r71;
$L__BB4_21:
	add.s32 	%r72, %r19, 896;
	setp.ge.s32 	%p13, %r72, %r2;
	@%p13 bra 	$L__BB4_23;
	ld.global.u32 	%r73, [%rd12+3072];
	mul.lo.s32 	%r74, %r73, %r73;
	st.global.u32 	[%rd13+3072], %r74;
$L__BB4_23:
	add.s32 	%r160, %r160, 8;
	setp.eq.s32 	%p14, %r160, %r166;
	@%p14 bra 	$L__BB4_24;
	bra.uni 	$L__BB4_7;
$L__BB4_24:
	setp.eq.s32 	%p15, %r8, 0;
	@%p15 bra 	$L__BB4_58;
	and.b32  	%r35, %r47, 3;
	setp.lt.u32 	%p16, %r8, 4;
	@%p16 bra 	$L__BB4_35;
	shl.b32 	%r75, %r166, 7;
	add.s32 	%r36, %r75, %r4;
	setp.ge.s32 	%p17, %r36, %r2;
	@%p17 bra 	$L__BB4_28;
	mul.wide.s32 	%rd32, %r36, 4;
	add.s64 	%rd33, %rd7, %rd32;
	ld.global.u32 	%r76, [%rd33];
	mul.lo.s32 	%r77, %r76, %r76;
	add.s64 	%rd34, %rd8, %rd32;
	st.global.u32 	[%rd34], %r77;
$L__BB4_28:
	add.s32 	%r37, %r36, 128;
	setp.ge.s32 	%p18, %r37, %r2;
	@%p18 bra 	$L__BB4_30;
	mul.wide.s32 	%rd35, %r37, 4;
	add.s64 	%rd36, %rd7, %rd35;
	ld.global.u32 	%r78, [%rd36];
	mul.lo.s32 	%r79, %r78, %r78;
	add.s64 	%rd37, %rd8, %rd35;
	st.global.u32 	[%rd37], %r79;
$L__BB4_30:
	add.s32 	%r38, %r36, 256;
	setp.ge.s32 	%p19, %r38, %r2;
	@%p19 bra 	$L__BB4_32;
	mul.wide.s32 	%rd38, %r38, 4;
	add.s64 	%rd39, %rd7, %rd38;
	ld.global.u32 	%r80, [%rd39];
	mul.lo.s32 	%r81, %r80, %r80;
	add.s64 	%rd40, %rd8, %rd38;
	st.global.u32 	[%rd40], %r81;
$L__BB4_32:
	add.s32 	%r39, %r36, 384;
	setp.ge.s32 	%p20, %r39, %r2;
	@%p20 bra 	$L__BB4_34;
	mul.wide.s32 	%rd41, %r39, 4;
	add.s64 	%rd42, %rd7, %rd41;
	ld.global.u32 	%r82, [%rd42];
	mul.lo.s32 	%r83, %r82, %r82;
	add.s64 	%rd43, %rd8, %rd41;
	st.global.u32 	[%rd43], %r83;
$L__BB4_34:
	add.s32 	%r166, %r166, 4;
$L__BB4_35:
	setp.eq.s32 	%p21, %r35, 0;
	@%p21 bra 	$L__BB4_58;
	setp.eq.s32 	%p22, %r35, 1;
	@%p22 bra 	$L__BB4_42;
	shl.b32 	%r84, %r166, 7;
	add.s32 	%r42, %r84, %r4;
	setp.ge.s32 	%p23, %r42, %r2;
	@%p23 bra 	$L__BB4_39;
	mul.wide.s32 	%rd44, %r42, 4;
	add.s64 	%rd45, %rd7, %rd44;
	ld.global.u32 	%r85, [%rd45];
	mul.lo.s32 	%r86, %r85, %r85;
	add.s64 	%rd46, %rd8, %rd44;
	st.global.u32 	[%rd46], %r86;
$L__BB4_39:
	add.s32 	%r43, %r42, 128;
	setp.ge.s32 	%p24, %r43, %r2;
	@%p24 bra 	$L__BB4_41;
	mul.wide.s32 	%rd47, %r43, 4;
	add.s64 	%rd48, %rd7, %rd47;
	ld.global.u32 	%r87, [%rd48];
	mul.lo.s32 	%r88, %r87, %r87;
	add.s64 	%rd49, %rd8, %rd47;
	st.global.u32 	[%rd49], %r88;
$L__BB4_41:
	add.s32 	%r166, %r166, 2;
$L__BB4_42:
	and.b32  	%r89, %r47, 1;
	setp.eq.b32 	%p25, %r89, 1;
	not.pred 	%p26, %p25;
	@%p26 bra 	$L__BB4_58;
	shl.b32 	%r90, %r166, 7;
	add.s32 	%r46, %r90, %r4;
	setp.ge.s32 	%p27, %r46, %r2;
	@%p27 bra 	$L__BB4_58;
	mul.wide.s32 	%rd50, %r46, 4;
	add.s64 	%rd51, %rd7, %rd50;
	ld.global.u32 	%r91, [%rd51];
	mul.lo.s32 	%r92, %r91, %r91;
	add.s64 	%rd52, %rd8, %rd50;
	st.global.u32 	[%rd52], %r92;
	bra.uni 	$L__BB4_58;
$L__BB4_45:
	setp.lt.s32 	%p28, %r47, 1;
	@%p28 bra 	$L__BB4_58;
	and.b32  	%r10, %r47, 15;
	setp.lt.u32 	%p29, %r47, 16;
	mov.b32 	%r162, 0;
	@%p29 bra 	$L__BB4_49;
	and.b32  	%r162, %r47, 2147483632;
	neg.s32 	%r159, %r162;
	add.s32 	%r158, %r4, 1152;
	mul.wide.u32 	%rd53, %r4, 4;
	or.b64  	%rd71, %rd53, 4096;
$L__BB4_48:
	.pragma "nounroll";
	mul.wide.s32 	%rd54, %r158, 4;
	add.s64 	%rd55, %rd54, 1536;
	add.s64 	%rd56, %rd7, %rd71;
	ld.global.u32 	%r94, [%rd56+-4096];
	mul.lo.s32 	%r95, %r94, %r94;
	add.s64 	%rd57, %rd8, %rd71;
	st.global.u32 	[%rd57+-4096], %r95;
	ld.global.u32 	%r96, [%rd56+-3584];
	mul.lo.s32 	%r97, %r96, %r96;
	st.global.u32 	[%rd57+-3584], %r97;
	ld.global.u32 	%r98, [%rd56+-3072];
	mul.lo.s32 	%r99, %r98, %r98;
	st.global.u32 	[%rd57+-3072], %r99;
	ld.global.u32 	%r100, [%rd56+-2560];
	mul.lo.s32 	%r101, %r100, %r100;
	st.global.u32 	[%rd57+-2560], %r101;
	ld.global.u32 	%r102, [%rd56+-2048];
	mul.lo.s32 	%r103, %r102, %r102;
	st.global.u32 	[%rd57+-2048], %r103;
	ld.global.u32 	%r104, [%rd56+-1536];
	mul.lo.s32 	%r105, %r104, %r104;
	st.global.u32 	[%rd57+-1536], %r105;
	ld.global.u32 	%r106, [%rd56+-1024];
	mul.lo.s32 	%r107, %r106, %r106;
	st.global.u32 	[%rd57+-1024], %r107;
	ld.global.u32 	%r108, [%rd56+-512];
	mul.lo.s32 	%r109, %r108, %r108;
	st.global.u32 	[%rd57+-512], %r109;
	ld.global.u32 	%r110, [%rd56];
	mul.lo.s32 	%r111, %r110, %r110;
	st.global.u32 	[%rd57], %r111;
	add.s64 	%rd58, %rd7, %rd55;
	ld.global.u32 	%r112, [%rd58+-1536];
	mul.lo.s32 	%r113, %r112, %r112;
	add.s64 	%rd59, %rd8, %rd55;
	st.global.u32 	[%rd59+-1536], %r113;
	ld.global.u32 	%r114, [%rd58+-1024];
	mul.lo.s32 	%r115, %r114, %r114;
	st.global.u32 	[%rd59+-1024], %r115;
	ld.global.u32 	%r116, [%rd58+-512];
	mul.lo.s32 	%r117, %r116, %r116;
	st.global.u32 	[%rd59+-512], %r117;
	ld.global.u32 	%r118, [%rd58];
	mul.lo.s32 	%r119, %r118, %r118;
	st.global.u32 	[%rd59], %r119;
	ld.global.u32 	%r120, [%rd58+512];
	mul.lo.s32 	%r121, %r120, %r120;
	st.global.u32 	[%rd59+512], %r121;
	ld.global.u32 	%r122, [%rd58+1024];
	mul.lo.s32 	%r123, %r122, %r122;
	st.global.u32 	[%rd59+1024], %r123;
	ld.global.u32 	%r124, [%rd58+1536];
	mul.lo.s32 	%r125, %r124, %r124;
	st.global.u32 	[%rd59+1536], %r125;
	add.s32 	%r159, %r159, 16;
	add.s32 	%r158, %r158, 2048;
	add.s64 	%rd71, %rd71, 8192;
	setp.eq.s32 	%p30, %r159, 0;
	@%p30 bra 	$L__BB4_49;
	bra.uni 	$L__BB4_48;
$L__BB4_49:
	setp.eq.s32 	%p31, %r10, 0;
	@%p31 bra 	$L__BB4_58;
	and.b32  	%r22, %r47, 7;
	setp.lt.u32 	%p32, %r10, 8;
	@%p32 bra 	$L__BB4_52;
	shl.b32 	%r126, %r162, 7;
	add.s32 	%r127, %r126, %r4;
	mul.wide.s32 	%rd60, %r127, 4;
	add.s64 	%rd61, %rd7, %rd60;
	ld.global.u32 	%r128, [%rd61];
	mul.lo.s32 	%r129, %r128, %r128;
	add.s64 	%rd62, %rd8, %rd60;
	st.global.u32 	[%rd62], %r129;
	ld.global.u32 	%r130, [%rd61+512];
	mul.lo.s32 	%r131, %r130, %r130;
	st.global.u32 	[%rd62+512], %r131;
	ld.global.u32 	%r132, [%rd61+1024];
	mul.lo.s32 	%r133, %r132, %r132;
	st.global.u32 	[%rd62+1024], %r133;
	ld.global.u32 	%r134, [%rd61+1536];
	mul.lo.s32 	%r135, %r134, %r134;
	st.global.u32 	[%rd62+1536], %r135;
	ld.global.u32 	%r136, [%rd61+2048];
	mul.lo.s32 	%r137, %r136, %r136;
	st.global.u32 	[%rd62+2048], %r137;
	ld.global.u32 	%r138, [%rd61+2560];
	mul.lo.s32 	%r139, %r138, %r138;
	st.global.u32 	[%rd62+2560], %r139;
	ld.global.u32 	%r140, [%rd61+3072];
	mul.lo.s32 	%r141, %r140, %r140;
	st.global.u32 	[%rd62+3072], %r141;
	ld.global.u32 	%r142, [%rd61+3584];
	mul.lo.s32 	%r143, %r142, %r142;
	st.global.u32 	[%rd62+3584], %r143;
	add.s32 	%r162, %r162, 8;
$L__BB4_52:
	setp.eq.s32 	%p33, %r22, 0;
	@%p33 bra 	$L__BB4_58;
	and.b32  	%r25, %r47, 3;
	setp.lt.u32 	%p34, %r22, 4;
	@%p34 bra 	$L__BB4_55;
	shl.b32 	%r144, %r162, 7;
	add.s32 	%r145, %r144, %r4;
	mul.wide.s32 	%rd63, %r145, 4;
	add.s64 	%rd64, %rd7, %rd63;
	ld.global.u32 	%r146, [%rd64];
	mul.lo.s32 	%r147, %r146, %r146;
	add.s64 	%rd65, %rd8, %rd63;
	st.global.u32 	[%rd65], %r147;
	ld.global.u32 	%r148, [%rd64+512];
	mul.lo.s32 	%r149, %r148, %r148;
	st.global.u32 	[%rd65+512], %r149;
	ld.global.u32 	%r150, [%rd64+1024];
	mul.lo.s32 	%r151, %r150, %r150;
	st.global.u32 	[%rd65+1024], %r151;
	ld.global.u32 	%r152, [%rd64+1536];
	mul.lo.s32 	%r153, %r152, %r152;
	st.global.u32 	[%rd65+1536], %r153;
	add.s32 	%r162, %r162, 4;
$L__BB4_55:
	setp.eq.s32 	%p35, %r25, 0;
	@%p35 bra 	$L__BB4_58;
	shl.b32 	%r154, %r162, 7;
	add.s32 	%r165, %r4, %r154;
	neg.s32 	%r164, %r25;
$L__BB4_57:
	.pragma "nounroll";
	mul.wide.s32 	%rd67, %r165, 4;
	add.s64 	%rd68, %rd8, %rd67;
	add.s64 	%rd69, %rd7, %rd67;
	ld.global.u32 	%r155, [%rd69];
	mul.lo.s32 	%r156, %r155, %r155;
	st.global.u32 	[%rd68], %r156;
	add.s32 	%r165, %r165, 128;
	add.s32 	%r164, %r164, 1;
	setp.eq.s32 	%p36, %r164, 0;
	@%p36 bra 	$L__BB4_58;
	bra.uni 	$L__BB4_57;
$L__BB4_58:
	ret;

}
	// .globl	_ZN3cub18CUB_300001_SM_10006detail9transform16transform_kernelINS2_10policy_hubILb0EN4cuda3std3__45tupleIJN6thrust24THRUST_300001_SM_1000_NS6detail15normal_iteratorINSA_10device_ptrIiEEEESF_EEEE10policy1000EiNS7_4plusIiEESF_JPiSL_EEEvT0_iT1_T2_DpNS2_10kernel_argIT3_EE
.visible .entry _ZN3cub18CUB_300001_SM_10006detail9transform16transform_kernelINS2_10policy_hubILb0EN4cuda3std3__45tupleIJN6thrust24THRUST_300001_SM_1000_NS6detail15normal_iteratorINSA_10device_ptrIiEEEESF_EEEE10policy1000EiNS7_4plusIiEESF_JPiSL_EEEvT0_iT1_T2_DpNS2_10kernel_argIT3_EE(
	.param .u32 _ZN3cub18CUB_300001_SM_10006detail9transform16transform_kernelINS2_10policy_hubILb0EN4cuda3std3__45tupleIJN6thrust24THRUST_300001_SM_1000_NS6detail15normal_iteratorINSA_10device_ptrIiEEEESF_EEEE10policy1000EiNS7_4plusIiEESF_JPiSL_EEEvT0_iT1_T2_DpNS2_10kernel_argIT3_EE_param_0,
	.param .u32 _ZN3cub18CUB_300001_SM_10006detail9transform16transform_kernelINS2_10policy_hubILb0EN4cuda3std3__45tupleIJN6thrust24THRUST_300001_SM_1000_NS6detail15normal_iteratorINSA_10device_ptrIiEEEESF_EEEE10policy1000EiNS7_4plusIiEESF_JPiSL_EEEvT0_iT1_T2_DpNS2_10kernel_argIT3_EE_param_1,
	.param .align 1 .b8 _ZN3cub18CUB_300001_SM_10006detail9transform16transform_kernelINS2_10policy_hubILb0EN4cuda3std3__45tupleIJN6thrust24THRUST_300001_SM_1000_NS6detail15normal_iteratorINSA_10device_ptrIiEEEESF_EEEE10policy1000EiNS7_4plusIiEESF_JPiSL_EEEvT0_iT1_T2_DpNS2_10kernel_argIT3_EE_param_2[1],
	.param .align 8 .b8 _ZN3cub18CUB_300001_SM_10006detail9transform16transform_kernelINS2_10policy_hubILb0EN4cuda3std3__45tupleIJN6thrust24THRUST_300001_SM_1000_NS6detail15normal_iteratorINSA_10device_ptrIiEEEESF_EEEE10policy1000EiNS7_4plusIiEESF_JPiSL_EEEvT0_iT1_T2_DpNS2_10kernel_argIT3_EE_param_3[8],
	.param .align 8 .b8 _ZN3cub18CUB_300001_SM_10006detail9transform16transform_kernelINS2_10policy_hubILb0EN4cuda3std3__45tupleIJN6thrust24THRUST_300001_SM_1000_NS6detail15normal_iteratorINSA_10device_ptrIiEEEESF_EEEE10policy1000EiNS7_4plusIiEESF_JPiSL_EEEvT0_iT1_T2_DpNS2_10kernel_argIT3_EE_param_4[16],
	.param .align 8 .b8 _ZN3cub18CUB_300001_SM_10006detail9transform16transform_kernelINS2_10policy_hubILb0EN4cuda3std3__45tupleIJN6thrust24THRUST_300001_SM_1000_NS6detail15normal_iteratorINSA_10device_ptrIiEEEESF_EEEE10policy1000EiNS7_4plusIiEESF_JPiSL_EEEvT0_iT1_T2_DpNS2_10kernel_argIT3_EE_param_5[16]
)
.maxntid 128
{
	.reg .pred 	%p<28>;
	.reg .b32 	%r<194>;
	.reg .b64 	%rd<143>;
	// demoted variable
	.shared .align 8 .u64 _ZZN3cub18CUB_300001_SM_10006detail9transform23transform_kernel_ublkcpINS2_19async_copy_policy_tILi128EEEiN4cuda3std3__44plusIiEEN6thrust24THRUST_300001_SM_1000_NS6detail15normal_iteratorINSC_10device_ptrIiEEEEJiiEEEvT0_iT1_T2_DpNS2_16aligned_base_ptrIT3_EEE3bar;
	ld.param.u64 	%rd66, [_ZN3cub18CUB_300001_SM_10006detail9transform16transform_kernelINS2_10policy_hubILb0EN4cuda3std3__45tupleIJN6thrust24THRUST_300001_SM_1000_NS6detail15normal_iteratorINSA_10device_ptrIiEEEESF_EEEE10policy1000EiNS7_4plusIiEESF_JPiSL_EEEvT0_iT1_T2_DpNS2_10kernel_argIT3_EE_param_5];
	ld.param.u64 	%rd64, [_ZN3cub18CUB_300001_SM_10006detail9transform16transform_kernelINS2_10policy_hubILb0EN4cuda3std3__45tupleIJN6thrust24THRUST_300001_SM_1000_NS6detail15normal_iteratorINSA_10device_ptrIiEEEESF_EEEE10policy1000EiNS7_4plusIiEESF_JPiSL_EEEvT0_iT1_T2_DpNS2_10kernel_argIT3_EE_param_4];
	ld.param.u32 	%r71, [_ZN3cub18CUB_300001_SM_10006detail9transform16transform_kernelINS2_10policy_hubILb0EN4cuda3std3__45tupleIJN6thrust24THRUST_300001_SM_1000_NS6detail15normal_iteratorINSA_10device_ptrIiEEEESF_EEEE10policy1000EiNS7_4plusIiEESF_JPiSL_EEEvT0_iT1_T2_DpNS2_10kernel_argIT3_EE_param_0];
	ld.param.u64 	%rd67, [_ZN3cub18CUB_300001_SM_10006detail9transform16transform_kernelINS2_10policy_hubILb0EN4cuda3std3__45tupleIJN6thrust24THRUST_300001_SM_1000_NS6detail15normal_iteratorINSA_10device_ptrIiEEEESF_EEEE10policy1000EiNS7_4plusIiEESF_JPiSL_EEEvT0_iT1_T2_DpNS2_10kernel_argIT3_EE_param_5+8];
	ld.param.u64 	%rd65, [_ZN3cub18CUB_300001_SM_10006detail9transform16transform_kernelINS2_10policy_hubILb0EN4cuda3std3__45tupleIJN6thrust24THRUST_300001_SM_1000_NS6detail15normal_iteratorINSA_10device_ptrIiEEEESF_EEEE10policy1000EiNS7_4plusIiEESF_JPiSL_EEEvT0_iT1_T2_DpNS2_10kernel_argIT3_EE_param_4+8];
	ld.param.u64 	%rd68, [_ZN3cub18CUB_300001_SM_10006detail9transform16transform_kernelINS2_10policy_hubILb0EN4cuda3std3__45tupleIJN6thrust24THRUST_300001_SM_1000_NS6detail15normal_iteratorINSA_10device_ptrIiEEEESF_EEEE10policy1000EiNS7_4plusIiEESF_JPiSL_EEEvT0_iT1_T2_DpNS2_10kernel_argIT3_EE_param_3];
	ld.param.u32 	%r70, [_ZN3cub18CUB_300001_SM_10006detail9transform16transform_kernelINS2_10policy_hubILb0EN4cuda3std3__45tupleIJN6thrust24THRUST_300001_SM_1000_NS6detail15normal_iteratorINSA_10device_ptrIiEEEESF_EEEE10policy1000EiNS7_4plusIiEESF_JPiSL_EEEvT0_iT1_T2_DpNS2_10kernel_argIT3_EE_param_1];
	cvta.to.global.u64 	%rd1, %rd68;
	cvt.u32.u64 	%r1, %rd65;
	cvt.u32.u64 	%r2, %rd67;
	shl.b32 	%r3, %r70, 7;
	mov.u32 	%r72, %ctaid.x;
	mul.lo.s32 	%r4, %r3, %r72;
	sub.s32 	%r5, %r71, %r4;
	min.s32 	%r6, %r3, %r5;
	setp.eq.s32 	%p1, %r72, 0;
	add.s32 	%r74, %r72, 2;
	mov.u32 	%r75, %nctaid.x;
	setp.ge.u32 	%p2, %r74, %r75;
	shl.b32 	%r7, %r70, 9;
	or.pred  	%p3, %p1, %p2;
	@%p3 bra 	$L__BB5_5;
	mov.b32 	%r139, -1;
	// begin inline asm
	{
	 .reg .pred P_OUT; 
	elect.sync _|P_OUT, %r139;
	selp.b32 %r138, 1, 0, P_OUT; 
}
	// end inline asm
	mov.u32 	%r140, %tid.x;
	setp.gt.u32 	%p18, %r140, 31;
	setp.eq.s32 	%p19, %r138, 0;
	or.pred  	%p20, %p18, %p19;
	@%p20 bra 	$L__BB5_3;
	mov.u32 	%r141, _ZZN3cub18CUB_300001_SM_10006detail9transform23transform_kernel_ublkcpINS2_19async_copy_policy_tILi128EEEiN4cuda3std3__44plusIiEEN6thrust24THRUST_300001_SM_1000_NS6detail15normal_iteratorINSC_10device_ptrIiEEEEJiiEEEvT0_iT1_T2_DpNS2_16aligned_base_ptrIT3_EEE3bar;
	mov.b32 	%r142, 1;
	// begin inline asm
	mbarrier.init.shared.b64 [%r141], %r142;
	// end inline asm
	// begin inline asm
	fence.proxy.async.shared::cta; // 6.
	// end inline asm
	mul.wide.s32 	%rd120, %r4, 4;
	add.s32 	%r151, %r7, 15;
	add.s32 	%r152, %r151, %r1;
	and.b32  	%r144, %r152, -16;
	cvta.to.global.u64 	%rd121, %rd64;
	add.s64 	%rd117, %rd121, %rd120;
	mov.u32 	%r143, _ZN3cub18CUB_300001_SM_10006detail9transform4smemE;
	// begin inline asm
	cp.async.bulk.shared::cluster.global.mbarrier::complete_tx::bytes [%r143], [%rd117], %r144, [%r141];
	// end inline asm
	add.s32 	%r153, %r151, %r2;
	and.b32  	%r147, %r153, -16;
	add.s32 	%r154, %r143, %r7;
	add.s32 	%r146, %r154, 128;
	cvta.to.global.u64 	%rd122, %rd66;
	add.s64 	%rd118, %rd122, %rd120;
	// begin inline asm
	cp.async.bulk.shared::cluster.global.mbarrier::complete_tx::bytes [%r146], [%rd118], %r147, [%r141];
	// end inline asm
	add.s32 	%r150, %r147, %r144;
	// begin inline asm
	mbarrier.arrive.expect_tx.release.cta.shared::cta.b64 %rd119, [%r141], %r150; // 8. 
	// end inline asm
$L__BB5_3:
	bar.sync 	0;
	mov.u32 	%r156, _ZZN3cub18CUB_300001_SM_10006detail9transform23transform_kernel_ublkcpINS2_19async_copy_policy_tILi128EEEiN4cuda3std3__44plusIiEEN6thrust24THRUST_300001_SM_1000_NS6detail15normal_iteratorINSC_10device_ptrIiEEEEJiiEEEvT0_iT1_T2_DpNS2_16aligned_base_ptrIT3_EEE3bar;
$L__BB5_4:
	mov.b32 	%r157, 0;
	// begin inline asm
	{
	 .reg .pred P_OUT; 
	mbarrier.try_wait.parity.shared::cta.b64  P_OUT, [%r156], %r157;                                // 7a. 
	selp.b32 %r155, 1, 0, P_OUT; 
}
	// end inline asm
	setp.eq.s32 	%p21, %r155, 0;
	@%p21 bra 	$L__BB5_4;
	bra.uni 	$L__BB5_26;
$L__BB5_5:
	cvt.s64.s32 	%rd4, %r1;
	cvt.s64.s32 	%rd5, %r4;
	shl.b32 	%r77, %r6, 2;
	cvt.s64.s32 	%rd69, %r77;
	shr.u64 	%rd6, %rd69, 2;
	mov.u32 	%r8, %ntid.x;
	mov.u32 	%r9, %ntid.y;
	mul.lo.s32 	%r78, %r8, %r9;
	mov.u32 	%r10, %ntid.z;
	mul.lo.s32 	%r11, %r78, %r10;
	mov.u32 	%r79, %tid.x;
	mov.u32 	%r80, %tid.y;
	mov.u32 	%r81, %tid.z;
	mad.lo.s32 	%r82, %r81, %r9, %r80;
	mad.lo.s32 	%r83, %r82, %r8, %r79;
	cvt.u64.u32 	%rd140, %r83;
	setp.le.u64 	%p4, %rd6, %rd140;
	@%p4 bra 	$L__BB5_15;
	cvt.u32.u64 	%r84, %rd140;
	cvt.u64.u32 	%rd8, %r11;
	add.s32 	%r85, %r84, %r11;
	cvt.u64.u32 	%rd70, %r85;
	max.u64 	%rd71, %rd6, %rd70;
	setp.gt.u64 	%p5, %rd6, %rd70;
	selp.u64 	%rd9, 1, 0, %p5;
	add.s64 	%rd72, %rd9, %rd70;
	sub.s64 	%rd10, %rd71, %rd72;
	and.b64  	%rd73, %rd10, -4294967296;
	setp.ne.s64 	%p6, %rd73, 0;
	@%p6 bra 	$L__BB5_8;
	cvt.u32.u64 	%r86, %rd8;
	cvt.u32.u64 	%r87, %rd10;
	div.u32 	%r88, %r87, %r86;
	cvt.u64.u32 	%rd129, %r88;
	bra.uni 	$L__BB5_9;
$L__BB5_8:
	div.u64 	%rd129, %rd10, %rd8;
$L__BB5_9:
	add.s64 	%rd14, %rd129, %rd9;
	and.b64  	%rd74, %rd14, 3;
	setp.eq.s64 	%p7, %rd74, 3;
	mov.u64 	%rd133, %rd140;
	@%p7 bra 	$L__BB5_12;
	shl.b64 	%rd75, %rd140, 2;
	shl.b64 	%rd76, %rd5, 2;
	add.s64 	%rd77, %rd75, %rd76;
	add.s64 	%rd78, %rd77, %rd4;
	add.s64 	%rd131, %rd64, %rd78;
	mov.u32 	%r90, _ZN3cub18CUB_300001_SM_10006detail9transform4smemE;
	add.s32 	%r91, %r1, %r90;
	shl.b32 	%r92, %r84, 2;
	add.s32 	%r176, %r91, %r92;
	mul.lo.s32 	%r93, %r10, %r9;
	mul.lo.s32 	%r94, %r93, %r8;
	shl.b32 	%r13, %r94, 2;
	add.s64 	%rd79, %rd14, 1;
	and.b64  	%rd80, %rd79, 3;
	neg.s64 	%rd130, %rd80;
	mov.u64 	%rd133, %rd140;
$L__BB5_11:
	.pragma "nounroll";
	// begin inline asm
	cp.async.ca.shared.global [%r176], [%rd131], 4, 4;
	// end inline asm
	add.s64 	%rd133, %rd133, %rd8;
	shl.b64 	%rd82, %rd8, 2;
	add.s64 	%rd131, %rd131, %rd82;
	add.s32 	%r176, %r176, %r13;
	add.s64 	%rd130, %rd130, 1;
	setp.ne.s64 	%p8, %rd130, 0;
	@%p8 bra 	$L__BB5_11;
$L__BB5_12:
	setp.lt.u64 	%p9, %rd14, 3;
	@%p9 bra 	$L__BB5_15;
	shl.b64 	%rd24, %rd8, 2;
	shl.b64 	%rd83, %rd133, 2;
	shl.b64 	%rd84, %rd5, 2;
	add.s64 	%rd25, %rd83, %rd84;
	shl.b64 	%rd85, %rd8, 3;
	add.s64 	%rd26, %rd25, %rd85;
	add.s64 	%rd86, %rd133, %rd5;
	shl.b64 	%rd87, %rd86, 2;
	mad.lo.s64 	%rd27, %rd8, 12, %rd87;
	cvt.u32.u64 	%r96, %rd65;
	mov.u32 	%r97, _ZN3cub18CUB_300001_SM_10006detail9transform4smemE;
	add.s32 	%r98, %r96, %r97;
	mul.lo.s32 	%r99, %r10, %r9;
	mul.lo.s32 	%r100, %r99, %r8;
	shl.b32 	%r101, %r100, 2;
	cvt.u32.u64 	%r102, %rd133;
	shl.b32 	%r103, %r102, 2;
	add.s32 	%r177, %r98, %r103;
	add.s32 	%r180, %r177, %r101;
	shl.b32 	%r104, %r100, 3;
	add.s32 	%r179, %r177, %r104;
	mad.lo.s32 	%r178, %r100, 12, %r177;
	cvt.s64.s32 	%rd88, %rd65;
	add.s64 	%rd134, %rd64, %rd88;
$L__BB5_14:
	add.s64 	%rd89, %rd134, %rd25;
	// begin inline asm
	cp.async.ca.shared.global [%r177], [%rd89], 4, 4;
	// end inline asm
	add.s64 	%rd93, %rd25, %rd24;
	add.s64 	%rd90, %rd134, %rd93;
	// begin inline asm
	cp.async.ca.shared.global [%r180], [%rd90], 4, 4;
	// end inline asm
	add.s64 	%rd91, %rd134, %rd26;
	// begin inline asm
	cp.async.ca.shared.global [%r179], [%rd91], 4, 4;
	// end inline asm
	add.s64 	%rd92, %rd134, %rd27;
	// begin inline asm
	cp.async.ca.shared.global [%r178], [%rd92], 4, 4;
	// end inline asm
	add.s64 	%rd133, %rd133, %rd24;
	mul.wide.u32 	%rd94, %r11, 16;
	add.s64 	%rd134, %rd134, %rd94;
	mul.lo.s32 	%r109, %r10, %r9;
	mul.lo.s32 	%r110, %r109, %r8;
	shl.b32 	%r111, %r110, 4;
	add.s32 	%r180, %r180, %r111;
	add.s32 	%r179, %r179, %r111;
	add.s32 	%r178, %r178, %r111;
	add.s32 	%r177, %r177, %r111;
	setp.lt.u64 	%p10, %rd133, %rd6;
	@%p10 bra 	$L__BB5_14;
$L__BB5_15:
	setp.le.u64 	%p11, %rd6, %rd140;
	// begin inline asm
	cp.async.commit_group;
	// end inline asm
	cvt.s64.s32 	%rd33, %r2;
	@%p11 bra 	$L__BB5_25;
	cvt.u32.u64 	%r112, %rd140;
	cvt.u64.u32 	%rd34, %r11;
	add.s32 	%r113, %r112, %r11;
	cvt.u64.u32 	%rd95, %r113;
	max.u64 	%rd96, %rd6, %rd95;
	setp.gt.u64 	%p12, %rd6, %rd95;
	selp.u64 	%rd35, 1, 0, %p12;
	add.s64 	%rd97, %rd35, %rd95;
	sub.s64 	%rd36, %rd96, %rd97;
	and.b64  	%rd98, %rd36, -4294967296;
	setp.ne.s64 	%p13, %rd98, 0;
	@%p13 bra 	$L__BB5_18;
	cvt.u32.u64 	%r114, %rd34;
	cvt.u32.u64 	%r115, %rd36;
	div.u32 	%r116, %r115, %r114;
	cvt.u64.u32 	%rd136, %r116;
	bra.uni 	$L__BB5_19;
$L__BB5_18:
	div.u64 	%rd136, %rd36, %rd34;
$L__BB5_19:
	add.s64 	%rd40, %rd136, %rd35;
	and.b64  	%rd99, %rd40, 3;
	setp.eq.s64 	%p14, %rd99, 3;
	@%p14 bra 	$L__BB5_22;
	shl.b64 	%rd100, %rd140, 2;
	shl.b64 	%rd101, %rd5, 2;
	add.s64 	%rd102, %rd100, %rd101;
	add.s64 	%rd103, %rd102, %rd33;
	add.s64 	%rd138, %rd66, %rd103;
	shl.b64 	%rd42, %rd34, 2;
	mov.u32 	%r118, _ZN3cub18CUB_300001_SM_10006detail9transform4smemE;
	add.s32 	%r119, %r2, %r118;
	add.s32 	%r120, %r119, %r7;
	shl.b32 	%r121, %r112, 2;
	add.s32 	%r181, %r120, %r121;
	mul.lo.s32 	%r122, %r10, %r9;
	mul.lo.s32 	%r123, %r122, %r8;
	shl.b32 	%r29, %r123, 2;
	add.s64 	%rd104, %rd40, 1;
	and.b64  	%rd105, %rd104, 3;
	neg.s64 	%rd137, %rd105;
$L__BB5_21:
	.pragma "nounroll";
	add.s32 	%r124, %r181, 128;
	// begin inline asm
	cp.async.ca.shared.global [%r124], [%rd138], 4, 4;
	// end inline asm
	add.s64 	%rd140, %rd140, %rd34;
	add.s64 	%rd138, %rd138, %rd42;
	add.s32 	%r181, %r181, %r29;
	add.s64 	%rd137, %rd137, 1;
	setp.ne.s64 	%p15, %rd137, 0;
	@%p15 bra 	$L__BB5_21;
$L__BB5_22:
	setp.lt.u64 	%p16, %rd40, 3;
	@%p16 bra 	$L__BB5_25;
	shl.b64 	%rd51, %rd34, 2;
	shl.b64 	%rd107, %rd140, 2;
	shl.b64 	%rd108, %rd5, 2;
	add.s64 	%rd52, %rd107, %rd108;
	add.s64 	%rd53, %rd52, %rd51;
	shl.b64 	%rd54, %rd34, 4;
	shl.b64 	%rd109, %rd34, 3;
	add.s64 	%rd55, %rd52, %rd109;
	add.s64 	%rd110, %rd140, %rd5;
	shl.b64 	%rd111, %rd110, 2;
	mad.lo.s64 	%rd56, %rd34, 12, %rd111;
	mov.u32 	%r125, _ZN3cub18CUB_300001_SM_10006detail9transform4smemE;
	add.s32 	%r126, %r2, %r125;
	mul.lo.s32 	%r127, %r10, %r9;
	mul.lo.s32 	%r128, %r127, %r8;
	shl.b32 	%r129, %r128, 2;
	cvt.u32.u64 	%r130, %rd140;
	shl.b32 	%r131, %r130, 2;
	add.s32 	%r132, %r126, %r7;
	add.s32 	%r182, %r132, %r131;
	add.s32 	%r185, %r182, %r129;
	shl.b32 	%r33, %r128, 4;
	shl.b32 	%r133, %r128, 3;
	add.s32 	%r184, %r182, %r133;
	mad.lo.s32 	%r183, %r128, 12, %r182;
	add.s64 	%rd141, %rd66, %rd33;
$L__BB5_24:
	add.s64 	%rd113, %rd141, %rd52;
	add.s32 	%r134, %r182, 128;
	// begin inline asm
	cp.async.ca.shared.global [%r134], [%rd113], 4, 4;
	// end inline asm
	add.s64 	%rd114, %rd141, %rd53;
	add.s32 	%r135, %r185, 128;
	// begin inline asm
	cp.async.ca.shared.global [%r135], [%rd114], 4, 4;
	// end inline asm
	add.s64 	%rd115, %rd141, %rd55;
	add.s32 	%r136, %r184, 128;
	// begin inline asm
	cp.async.ca.shared.global [%r136], [%rd115], 4, 4;
	// end inline asm
	add.s64 	%rd116, %rd141, %rd56;
	add.s32 	%r137, %r183, 128;
	// begin inline asm
	cp.async.ca.shared.global [%r137], [%rd116], 4, 4;
	// end inline asm
	add.s64 	%rd140, %rd140, %rd51;
	add.s64 	%rd141, %rd141, %rd54;
	add.s32 	%r185, %r185, %r33;
	add.s32 	%r184, %r184, %r33;
	add.s32 	%r183, %r183, %r33;
	add.s32 	%r182, %r182, %r33;
	setp.lt.u64 	%p17, %rd140, %rd6;
	@%p17 bra 	$L__BB5_24;
$L__BB5_25:
	// begin inline asm
	cp.async.commit_group;
	// end inline asm
	// begin inline asm
	cp.async.wait_group 0;
	// end inline asm
	barrier.sync 	0;
$L__BB5_26:
	cvt.u32.u64 	%r45, %rd65;
	setp.gt.s32 	%p22, %r3, %r5;
	@%p22 bra 	$L__BB5_30;
	setp.lt.s32 	%p23, %r70, 1;
	@%p23 bra 	$L__BB5_35;
	mov.u32 	%r186, %tid.x;
	neg.s32 	%r189, %r70;
	add.s32 	%r158, %r2, %r7;
	shl.b32 	%r159, %r186, 2;
	add.s32 	%r160, %r158, %r159;
	mov.u32 	%r161, _ZN3cub18CUB_300001_SM_10006detail9transform4smemE;
	add.s32 	%r162, %r160, %r161;
	add.s32 	%r188, %r162, 128;
	add.s32 	%r163, %r45, %r159;
	add.s32 	%r187, %r161, %r163;
	mul.wide.s32 	%rd123, %r4, 4;
	add.s64 	%rd62, %rd1, %rd123;
$L__BB5_29:
	.pragma "nounroll";
	mul.wide.s32 	%rd124, %r186, 4;
	add.s64 	%rd125, %rd62, %rd124;
	ld.shared.u32 	%r164, [%r187];
	ld.shared.u32 	%r165, [%r188];
	add.s32 	%r166, %r165, %r164;
	st.global.u32 	[%rd125], %r166;
	add.s32 	%r189, %r189, 1;
	setp.eq.s32 	%p24, %r189, 0;
	add.s32 	%r188, %r188, 512;
	add.s32 	%r187, %r187, 512;
	add.s32 	%r186, %r186, 128;
	@%p24 bra 	$L__BB5_35;
	bra.uni 	$L__BB5_29;
$L__BB5_30:
	setp.lt.s32 	%p25, %r70, 1;
	@%p25 bra 	$L__BB5_35;
	mov.u32 	%r190, %tid.x;
	neg.s32 	%r193, %r70;
	add.s32 	%r167, %r2, %r7;
	shl.b32 	%r168, %r190, 2;
	add.s32 	%r169, %r167, %r168;
	mov.u32 	%r170, _ZN3cub18CUB_300001_SM_10006detail9transform4smemE;
	add.s32 	%r171, %r169, %r170;
	add.s32 	%r192, %r171, 128;
	add.s32 	%r172, %r45, %r168;
	add.s32 	%r191, %r170, %r172;
	mul.wide.s32 	%rd126, %r4, 4;
	add.s64 	%rd63, %rd1, %rd126;
$L__BB5_32:
	.pragma "nounroll";
	setp.ge.s32 	%p26, %r190, %r6;
	@%p26 bra 	$L__BB5_34;
	ld.shared.u32 	%r173, [%r191];
	ld.shared.u32 	%r174, [%r192];
	add.s32 	%r175, %r174, %r173;
	mul.wide.s32 	%rd127, %r190, 4;
	add.s64 	%rd128, %rd63, %rd127;
	st.global.u32 	[%rd128], %r175;
$L__BB5_34:
	add.s32 	%r193, %r193, 1;
	setp.ne.s32 	%p27, %r193, 0;
	add.s32 	%r192, %r192, 512;
	add.s32 	%r191, %r191, 512;
	add.s32 	%r190, %r190, 128;
	@%p27 bra 	$L__BB5_32;
$L__BB5_35:
	ret;

}
	// .globl	_ZN3cub18CUB_300001_SM_10006detail9transform16transform_kernelINS2_10policy_hubILb0EN4cuda3std3__45tupleIJN6thrust24THRUST_300001_SM_1000_NS6detail15normal_iteratorINSA_10device_ptrIiEEEESF_EEEE10policy1000ElNS7_4plusIiEESF_JPiSL_EEEvT0_iT1_T2_DpNS2_10kernel_argIT3_EE
.visible .entry _ZN3cub18CUB_300001_SM_10006detail9transform16transform_kernelINS2_10policy_hubILb0EN4cuda3std3__45tupleIJN6thrust24THRUST_300001_SM_1000_NS6detail15normal_iteratorINSA_10device_ptrIiEEEESF_EEEE10policy1000ElNS7_4plusIiEESF_JPiSL_EEEvT0_iT1_T2_DpNS2_10kernel_argIT3_EE(
	.param .u64 _ZN3cub18CUB_300001_SM_10006detail9transform16transform_kernelINS2_10policy_hubILb0EN4cuda3std3__45tupleIJN6thrust24THRUST_300001_SM_1000_NS6detail15normal_iteratorINSA_10device_ptrIiEEEESF_EEEE10policy1000ElNS7_4plusIiEESF_JPiSL_EEEvT0_iT1_T2_DpNS2_10kernel_argIT3_EE_param_0,
	.param .u32 _ZN3cub18CUB_300001_SM_10006detail9transform16transform_kernelINS2_10policy_hubILb0EN4cuda3std3__45tupleIJN6thrust24THRUST_300001_SM_1000_NS6detail15normal_iteratorINSA_10device_ptrIiEEEESF_EEEE10policy1000ElNS7_4plusIiEESF_JPiSL_EEEvT0_iT1_T2_DpNS2_10kernel_argIT3_EE_param_1,
	.param .align 1 .b8 _ZN3cub18CUB_300001_SM_10006detail9transform16transform_kernelINS2_10policy_hubILb0EN4cuda3std3__45tupleIJN6thrust24THRUST_300001_SM_1000_NS6detail15normal_iteratorINSA_10device_ptrIiEEEESF_EEEE10policy1000ElNS7_4plusIiEESF_JPiSL_EEEvT0_iT1_T2_DpNS2_10kernel_argIT3_EE_param_2[1],
	.param .align 8 .b8 _ZN3cub18CUB_300001_SM_10006detail9transform16transform_kernelINS2_10policy_hubILb0EN4cuda3std3__45tupleIJN6thrust24THRUST_300001_SM_1000_NS6detail15normal_iteratorINSA_10device_ptrIiEEEESF_EEEE10policy1000ElNS7_4plusIiEESF_JPiSL_EEEvT0_iT1_T2_DpNS2_10kernel_argIT3_EE_param_3[8],
	.param .align 8 .b8 _ZN3cub18CUB_300001_SM_10006detail9transform16transform_kernelINS2_10policy_hubILb0EN4cuda3std3__45tupleIJN6thrust24THRUST_300001_SM_1000_NS6detail15normal_iteratorINSA_10device_ptrIiEEEESF_EEEE10policy1000ElNS7_4plusIiEESF_JPiSL_EEEvT0_iT1_T2_DpNS2_10kernel_argIT3_EE_param_4[16],
	.param .align 8 .b8 _ZN3cub18CUB_300001_SM_10006detail9transform16transform_kernelINS2_10policy_hubILb0EN4cuda3std3__45tupleIJN6thrust24THRUST_300001_SM_1000_NS6detail15normal_iteratorINSA_10device_ptrIiEEEESF_EEEE10policy1000ElNS7_4plusIiEESF_JPiSL_EEEvT0_iT1_T2_DpNS2_10kernel_argIT3_EE_param_5[16]
)
.maxntid 128
{
	.reg .pred 	%p<28>;
	.reg .b32 	%r<187>;
	.reg .b64 	%rd<147>;
	// demoted variable
	.shared .align 8 .u64 _ZZN3cub18CUB_300001_SM_10006detail9transform23transform_kernel_ublkcpINS2_19async_copy_policy_tILi128EEElN4cuda3std3__44plusIiEEN6thrust24THRUST_300001_SM_1000_NS6detail15normal_iteratorINSC_10device_ptrIiEEEEJiiEEEvT0_iT1_T2_DpNS2_16aligned_base_ptrIT3_EEE3bar;
	ld.param.u64 	%rd68, [_ZN3cub18CUB_300001_SM_10006detail9transform16transform_kernelINS2_10policy_hubILb0EN4cuda3std3__45tupleIJN6thrust24THRUST_300001_SM_1000_NS6detail15normal_iteratorINSA_10device_ptrIiEEEESF_EEEE10policy1000ElNS7_4plusIiEESF_JPiSL_EEEvT0_iT1_T2_DpNS2_10kernel_argIT3_EE_param_5];
	ld.param.u64 	%rd66, [_ZN3cub18CUB_300001_SM_10006detail9transform16transform_kernelINS2_10policy_hubILb0EN4cuda3std3__45tupleIJN6thrust24THRUST_300001_SM_1000_NS6detail15normal_iteratorINSA_10device_ptrIiEEEESF_EEEE10policy1000ElNS7_4plusIiEESF_JPiSL_EEEvT0_iT1_T2_DpNS2_10kernel_argIT3_EE_param_4];
	ld.param.u64 	%rd70, [_ZN3cub18CUB_300001_SM_10006detail9transform16transform_kernelINS2_10policy_hubILb0EN4cuda3std3__45tupleIJN6thrust24THRUST_300001_SM_1000_NS6detail15normal_iteratorINSA_10device_ptrIiEEEESF_EEEE10policy1000ElNS7_4plusIiEESF_JPiSL_EEEvT0_iT1_T2_DpNS2_10kernel_argIT3_EE_param_0];
	ld.param.u64 	%rd69, [_ZN3cub18CUB_300001_SM_10006detail9transform16transform_kernelINS2_10policy_hubILb0EN4cuda3std3__45tupleIJN6thrust24THRUST_300001_SM_1000_NS6detail15normal_iteratorINSA_10device_ptrIiEEEESF_EEEE10policy1000ElNS7_4plusIiEESF_JPiSL_EEEvT0_iT1_T2_DpNS2_10kernel_argIT3_EE_param_5+8];
	ld.param.u64 	%rd67, [_ZN3cub18CUB_300001_SM_10006detail9transform16transform_kernelINS2_10policy_hubILb0EN4cuda3std3__45tupleIJN6thrust24THRUST_300001_SM_1000_NS6detail15normal_iteratorINSA_10device_ptrIiEEEESF_EEEE10policy1000ElNS7_4plusIiEESF_JPiSL_EEEvT0_iT1_T2_DpNS2_10kernel_argIT3_EE_param_4+8];
	ld.param.u64 	%rd71, [_ZN3cub18CUB_300001_SM_10006detail9transform16transform_kernelINS2_10policy_hubILb0EN4cuda3std3__45tupleIJN6thrust24THRUST_300001_SM_1000_NS6detail15normal_iteratorINSA_10device_ptrIiEEEESF_EEEE10policy1000ElNS7_4plusIiEESF_JPiSL_EEEvT0_iT1_T2_DpNS2_10kernel_argIT3_EE_param_3];
	ld.param.u32 	%r68, [_ZN3cub18CUB_300001_SM_10006detail9transform16transform_kernelINS2_10policy_hubILb0EN4cuda3std3__45tupleIJN6thrust24THRUST_300001_SM_1000_NS6detail15normal_iteratorINSA_10device_ptrIiEEEESF_EEEE10policy1000ElNS7_4plusIiEESF_JPiSL_EEEvT0_iT1_T2_DpNS2_10kernel_argIT3_EE_param_1];
	cvta.to.global.u64 	%rd1, %rd71;
	cvt.u32.u64 	%r1, %rd67;
	cvt.u32.u64 	%r2, %rd69;
	shl.b32 	%r3, %r68, 7;
	mov.u32 	%r69, %ctaid.x;
	cvt.u64.u32 	%rd72, %r69;
	cvt.s64.s32 	%rd73, %r3;
	mul.lo.s64 	%rd4, %rd73, %rd72;
	sub.s64 	%rd74, %rd70, %rd4;
	min.s64 	%rd75, %rd74, %rd73;
	cvt.u32.u64 	%r4, %rd75;
	setp.eq.s32 	%p1, %r69, 0;
	add.s32 	%r71, %r69, 2;
	mov.u32 	%r72, %nctaid.x;
	setp.ge.u32 	%p2, %r71, %r72;
	shl.b32 	%r5, %r68, 9;
	or.pred  	%p3, %p1, %p2;
	@%p3 bra 	$L__BB6_5;
	mov.b32 	%r132, -1;
	// begin inline asm
	{
	 .reg .pred P_OUT; 
	elect.sync _|P_OUT, %r132;
	selp.b32 %r131, 1, 0, P_OUT; 
}
	// end inline asm
	mov.u32 	%r133, %tid.x;
	setp.gt.u32 	%p18, %r133, 31;
	setp.eq.s32 	%p19, %r131, 0;
	or.pred  	%p20, %p18, %p19;
	@%p20 bra 	$L__BB6_3;
	mov.u32 	%r134, _ZZN3cub18CUB_300001_SM_10006detail9transform23transform_kernel_ublkcpINS2_19async_copy_policy_tILi128EEElN4cuda3std3__44plusIiEEN6thrust24THRUST_300001_SM_1000_NS6detail15normal_iteratorINSC_10device_ptrIiEEEEJiiEEEvT0_iT1_T2_DpNS2_16aligned_base_ptrIT3_EEE3bar;
	mov.b32 	%r135, 1;
	// begin inline asm
	mbarrier.init.shared.b64 [%r134], %r135;
	// end inline asm
	// begin inline asm
	fence.proxy.async.shared::cta; // 6.
	// end inline asm
	shl.b64 	%rd124, %rd4, 2;
	add.s32 	%r144, %r5, 15;
	add.s32 	%r145, %r144, %r1;
	and.b32  	%r137, %r145, -16;
	cvta.to.global.u64 	%rd125, %rd66;
	add.s64 	%rd121, %rd125, %rd124;
	mov.u32 	%r136, _ZN3cub18CUB_300001_SM_10006detail9transform4smemE;
	// begin inline asm
	cp.async.bulk.shared::cluster.global.mbarrier::complete_tx::bytes [%r136], [%rd121], %r137, [%r134];
	// end inline asm
	add.s32 	%r146, %r144, %r2;
	and.b32  	%r140, %r146, -16;
	add.s32 	%r147, %r136, %r5;
	add.s32 	%r139, %r147, 128;
	cvta.to.global.u64 	%rd126, %rd68;
	add.s64 	%rd122, %rd126, %rd124;
	// begin inline asm
	cp.async.bulk.shared::cluster.global.mbarrier::complete_tx::bytes [%r139], [%rd122], %r140, [%r134];
	// end inline asm
	add.s32 	%r143, %r140, %r137;
	// begin inline asm
	mbarrier.arrive.expect_tx.release.cta.shared::cta.b64 %rd123, [%r134], %r143; // 8. 
	// end inline asm
$L__BB6_3:
	bar.sync 	0;
	mov.u32 	%r149, _ZZN3cub18CUB_300001_SM_10006detail9transform23transform_kernel_ublkcpINS2_19async_copy_policy_tILi128EEElN4cuda3std3__44plusIiEEN6thrust24THRUST_300001_SM_1000_NS6detail15normal_iteratorINSC_10device_ptrIiEEEEJiiEEEvT0_iT1_T2_DpNS2_16aligned_base_ptrIT3_EEE3bar;
$L__BB6_4:
	mov.b32 	%r150, 0;
	// begin inline asm
	{
	 .reg .pred P_OUT; 
	mbarrier.try_wait.parity.shared::cta.b64  P_OUT, [%r149], %r150;                                // 7a. 
	selp.b32 %r148, 1, 0, P_OUT; 
}
	// end inline asm
	setp.eq.s32 	%p21, %r148, 0;
	@%p21 bra 	$L__BB6_4;
	bra.uni 	$L__BB6_26;
$L__BB6_5:
	cvt.s64.s32 	%rd5, %r1;
	shl.b32 	%r74, %r4, 2;
	cvt.s64.s32 	%rd76, %r74;
	shr.u64 	%rd6, %rd76, 2;
	mov.u32 	%r6, %ntid.x;
	mov.u32 	%r7, %ntid.y;
	mul.lo.s32 	%r75, %r6, %r7;
	mov.u32 	%r8, %ntid.z;
	mul.lo.s32 	%r9, %r75, %r8;
	mov.u32 	%r76, %tid.x;
	mov.u32 	%r77, %tid.y;
	mov.u32 	%r78, %tid.z;
	mad.lo.s32 	%r79, %r78, %r7, %r77;
	mad.lo.s32 	%r80, %r79, %r6, %r76;
	cvt.u64.u32 	%rd144, %r80;
	setp.le.u64 	%p4, %rd6, %rd144;
	@%p4 bra 	$L__BB6_15;
	cvt.u32.u64 	%r81, %rd144;
	cvt.u64.u32 	%rd8, %r9;
	add.s32 	%r82, %r81, %r9;
	cvt.u64.u32 	%rd77, %r82;
	max.u64 	%rd78, %rd6, %rd77;
	setp.gt.u64 	%p5, %rd6, %rd77;
	selp.u64 	%rd9, 1, 0, %p5;
	add.s64 	%rd79, %rd9, %rd77;
	sub.s64 	%rd10, %rd78, %rd79;
	and.b64  	%rd80, %rd10, -4294967296;
	setp.ne.s64 	%p6, %rd80, 0;
	@%p6 bra 	$L__BB6_8;
	cvt.u32.u64 	%r83, %rd8;
	cvt.u32.u64 	%r84, %rd10;
	div.u32 	%r85, %r84, %r83;
	cvt.u64.u32 	%rd133, %r85;
	bra.uni 	$L__BB6_9;
$L__BB6_8:
	div.u64 	%rd133, %rd10, %rd8;
$L__BB6_9:
	add.s64 	%rd14, %rd133, %rd9;
	and.b64  	%rd81, %rd14, 3;
	setp.eq.s64 	%p7, %rd81, 3;
	mov.u64 	%rd137, %rd144;
	@%p7 bra 	$L__BB6_12;
	shl.b64 	%rd82, %rd4, 2;
	shl.b64 	%rd83, %rd144, 2;
	add.s64 	%rd84, %rd82, %rd83;
	add.s64 	%rd85, %rd84, %rd5;
	add.s64 	%rd135, %rd66, %rd85;
	shl.b64 	%rd16, %rd8, 2;
	mov.u32 	%r87, _ZN3cub18CUB_300001_SM_10006detail9transform4smemE;
	add.s32 	%r88, %r1, %r87;
	shl.b32 	%r89, %r81, 2;
	add.s32 	%r169, %r88, %r89;
	mul.lo.s32 	%r90, %r8, %r7;
	mul.lo.s32 	%r91, %r90, %r6;
	shl.b32 	%r11, %r91, 2;
	add.s64 	%rd86, %rd14, 1;
	and.b64  	%rd87, %rd86, 3;
	neg.s64 	%rd134, %rd87;
	mov.u64 	%rd137, %rd144;
$L__BB6_11:
	.pragma "nounroll";
	// begin inline asm
	cp.async.ca.shared.global [%r169], [%rd135], 4, 4;
	// end inline asm
	add.s64 	%rd137, %rd137, %rd8;
	add.s64 	%rd135, %rd135, %rd16;
	add.s32 	%r169, %r169, %r11;
	add.s64 	%rd134, %rd134, 1;
	setp.ne.s64 	%p8, %rd134, 0;
	@%p8 bra 	$L__BB6_11;
$L__BB6_12:
	setp.lt.u64 	%p9, %rd14, 3;
	@%p9 bra 	$L__BB6_15;
	shl.b64 	%rd25, %rd8, 2;
	shl.b64 	%rd89, %rd4, 2;
	shl.b64 	%rd90, %rd137, 2;
	add.s64 	%rd26, %rd89, %rd90;
	shl.b64 	%rd27, %rd8, 4;
	shl.b64 	%rd91, %rd8, 3;
	add.s64 	%rd28, %rd26, %rd91;
	add.s64 	%rd92, %rd137, %rd4;
	shl.b64 	%rd93, %rd92, 2;
	mad.lo.s64 	%rd29, %rd8, 12, %rd93;
	mov.u32 	%r93, _ZN3cub18CUB_300001_SM_10006detail9transform4smemE;
	add.s32 	%r94, %r1, %r93;
	mul.lo.s32 	%r95, %r8, %r7;
	mul.lo.s32 	%r96, %r95, %r6;
	shl.b32 	%r97, %r96, 2;
	cvt.u32.u64 	%r98, %rd137;
	shl.b32 	%r99, %r98, 2;
	add.s32 	%r170, %r94, %r99;
	add.s32 	%r173, %r170, %r97;
	shl.b32 	%r15, %r96, 4;
	shl.b32 	%r100, %r96, 3;
	add.s32 	%r172, %r170, %r100;
	mad.lo.s32 	%r171, %r96, 12, %r170;
	cvt.s64.s32 	%rd94, %r1;
	add.s64 	%rd138, %rd66, %rd94;
$L__BB6_14:
	add.s64 	%rd95, %rd138, %rd26;
	// begin inline asm
	cp.async.ca.shared.global [%r170], [%rd95], 4, 4;
	// end inline asm
	add.s64 	%rd99, %rd26, %rd25;
	add.s64 	%rd96, %rd138, %rd99;
	// begin inline asm
	cp.async.ca.shared.global [%r173], [%rd96], 4, 4;
	// end inline asm
	add.s64 	%rd97, %rd138, %rd28;
	// begin inline asm
	cp.async.ca.shared.global [%r172], [%rd97], 4, 4;
	// end inline asm
	add.s64 	%rd98, %rd138, %rd29;
	// begin inline asm
	cp.async.ca.shared.global [%r171], [%rd98], 4, 4;
	// end inline asm
	add.s64 	%rd137, %rd137, %rd25;
	add.s64 	%rd138, %rd138, %rd27;
	add.s32 	%r173, %r173, %r15;
	add.s32 	%r172, %r172, %r15;
	add.s32 	%r171, %r171, %r15;
	add.s32 	%r170, %r170, %r15;
	setp.lt.u64 	%p10, %rd137, %rd6;
	@%p10 bra 	$L__BB6_14;
$L__BB6_15:
	setp.le.u64 	%p11, %rd6, %rd144;
	// begin inline asm
	cp.async.commit_group;
	// end inline asm
	cvt.s64.s32 	%rd35, %r2;
	@%p11 bra 	$L__BB6_25;
	cvt.u32.u64 	%r105, %rd144;
	cvt.u64.u32 	%rd36, %r9;
	add.s32 	%r106, %r105, %r9;
	cvt.u64.u32 	%rd100, %r106;
	max.u64 	%rd101, %rd6, %rd100;
	setp.gt.u64 	%p12, %rd6, %rd100;
	selp.u64 	%rd37, 1, 0, %p12;
	add.s64 	%rd102, %rd37, %rd100;
	sub.s64 	%rd38, %rd101, %rd102;
	and.b64  	%rd103, %rd38, -4294967296;
	setp.ne.s64 	%p13, %rd103, 0;
	@%p13 bra 	$L__BB6_18;
	cvt.u32.u64 	%r107, %rd36;
	cvt.u32.u64 	%r108, %rd38;
	div.u32 	%r109, %r108, %r107;
	cvt.u64.u32 	%rd140, %r109;
	bra.uni 	$L__BB6_19;
$L__BB6_18:
	div.u64 	%rd140, %rd38, %rd36;
$L__BB6_19:
	add.s64 	%rd42, %rd140, %rd37;
	and.b64  	%rd104, %rd42, 3;
	setp.eq.s64 	%p14, %rd104, 3;
	@%p14 bra 	$L__BB6_22;
	shl.b64 	%rd105, %rd4, 2;
	shl.b64 	%rd106, %rd144, 2;
	add.s64 	%rd107, %rd105, %rd106;
	add.s64 	%rd108, %rd107, %rd35;
	add.s64 	%rd142, %rd68, %rd108;
	shl.b64 	%rd44, %rd36, 2;
	mov.u32 	%r111, _ZN3cub18CUB_300001_SM_10006detail9transform4smemE;
	add.s32 	%r112, %r2, %r111;
	add.s32 	%r113, %r112, %r5;
	shl.b32 	%r114, %r105, 2;
	add.s32 	%r174, %r113, %r114;
	mul.lo.s32 	%r115, %r8, %r7;
	mul.lo.s32 	%r116, %r115, %r6;
	shl.b32 	%r28, %r116, 2;
	add.s64 	%rd109, %rd42, 1;
	and.b64  	%rd110, %rd109, 3;
	neg.s64 	%rd141, %rd110;
$L__BB6_21:
	.pragma "nounroll";
	add.s32 	%r117, %r174, 128;
	// begin inline asm
	cp.async.ca.shared.global [%r117], [%rd142], 4, 4;
	// end inline asm
	add.s64 	%rd144, %rd144, %rd36;
	add.s64 	%rd142, %rd142, %rd44;
	add.s32 	%r174, %r174, %r28;
	add.s64 	%rd141, %rd141, 1;
	setp.ne.s64 	%p15, %rd141, 0;
	@%p15 bra 	$L__BB6_21;
$L__BB6_22:
	setp.lt.u64 	%p16, %rd42, 3;
	@%p16 bra 	$L__BB6_25;
	shl.b64 	%rd53, %rd36, 2;
	shl.b64 	%rd112, %rd4, 2;
	shl.b64 	%rd113, %rd144, 2;
	add.s64 	%rd54, %rd112, %rd113;
	add.s64 	%rd55, %rd54, %rd53;
	shl.b64 	%rd56, %rd36, 4;
	shl.b64 	%rd114, %rd36, 3;
	add.s64 	%rd57, %rd54, %rd114;
	add.s64 	%rd115, %rd144, %rd4;
	shl.b64 	%rd116, %rd115, 2;
	mad.lo.s64 	%rd58, %rd36, 12, %rd116;
	mov.u32 	%r118, _ZN3cub18CUB_300001_SM_10006detail9transform4smemE;
	add.s32 	%r119, %r2, %r118;
	mul.lo.s32 	%r120, %r8, %r7;
	mul.lo.s32 	%r121, %r120, %r6;
	shl.b32 	%r122, %r121, 2;
	cvt.u32.u64 	%r123, %rd144;
	shl.b32 	%r124, %r123, 2;
	add.s32 	%r125, %r119, %r5;
	add.s32 	%r175, %r125, %r124;
	add.s32 	%r178, %r175, %r122;
	shl.b32 	%r32, %r121, 4;
	shl.b32 	%r126, %r121, 3;
	add.s32 	%r177, %r175, %r126;
	mad.lo.s32 	%r176, %r121, 12, %r175;
	add.s64 	%rd145, %rd68, %rd35;
$L__BB6_24:
	add.s64 	%rd117, %rd145, %rd54;
	add.s32 	%r127, %r175, 128;
	// begin inline asm
	cp.async.ca.shared.global [%r127], [%rd117], 4, 4;
	// end inline asm
	add.s64 	%rd118, %rd145, %rd55;
	add.s32 	%r128, %r178, 128;
	// begin inline asm
	cp.async.ca.shared.global [%r128], [%rd118], 4, 4;
	// end inline asm
	add.s64 	%rd119, %rd145, %rd57;
	add.s32 	%r129, %r177, 128;
	// begin inline asm
	cp.async.ca.shared.global [%r129], [%rd119], 4, 4;
	// end inline asm
	add.s64 	%rd120, %rd145, %rd58;
	add.s32 	%r130, %r176, 128;
	// begin inline asm
	cp.async.ca.shared.global [%r130], [%rd120], 4, 4;
	// end inline asm
	add.s64 	%rd144, %rd144, %rd53;
	add.s64 	%rd145, %rd145, %rd56;
	add.s32 	%r178, %r178, %r32;
	add.s32 	%r177, %r177, %r32;
	add.s32 	%r176, %r176, %r32;
	add.s32 	%r175, %r175, %r32;
	setp.lt.u64 	%p17, %rd144, %rd6;
	@%p17 bra 	$L__BB6_24;
$L__BB6_25:
	// begin inline asm
	cp.async.commit_group;
	// end inline asm
	// begin inline asm
	cp.async.wait_group 0;
	// end inline asm
	barrier.sync 	0;
$L__BB6_26:
	setp.eq.s32 	%p22, %r3, %r4;
	@%p22 bra 	$L__BB6_32;
	setp.lt.s32 	%p23, %r68, 1;
	@%p23 bra 	$L__BB6_35;
	mov.u32 	%r183, %tid.x;
	neg.s32 	%r186, %r68;
	add.s32 	%r151, %r2, %r5;
	shl.b32 	%r152, %r183, 2;
	add.s32 	%r153, %r151, %r152;
	mov.u32 	%r154, _ZN3cub18CUB_300001_SM_10006detail9transform4smemE;
	add.s32 	%r155, %r153, %r154;
	add.s32 	%r185, %r155, 128;
	add.s32 	%r156, %r1, %r152;
	add.s32 	%r184, %r154, %r156;
	shl.b64 	%rd127, %rd4, 2;
	add.s64 	%rd64, %rd1, %rd127;
$L__BB6_29:
	.pragma "nounroll";
	setp.ge.s32 	%p24, %r183, %r4;
	@%p24 bra 	$L__BB6_31;
	ld.shared.u32 	%r157, [%r184];
	ld.shared.u32 	%r158, [%r185];
	add.s32 	%r159, %r158, %r157;
	mul.wide.s32 	%rd128, %r183, 4;
	add.s64 	%rd129, %rd64, %rd128;
	st.global.u32 	[%rd129], %r159;
$L__BB6_31:
	add.s32 	%r186, %r186, 1;
	setp.ne.s32 	%p25, %r186, 0;
	add.s32 	%r185, %r185, 512;
	add.s32 	%r184, %r184, 512;
	add.s32 	%r183, %r183, 128;
	@%p25 bra 	$L__BB6_29;
	bra.uni 	$L__BB6_35;
$L__BB6_32:
	setp.lt.s32 	%p26, %r68, 1;
	@%p26 bra 	$L__BB6_35;
	mov.u32 	%r179, %tid.x;
	neg.s32 	%r182, %r68;
	add.s32 	%r160, %r2, %r5;
	shl.b32 	%r161, %r179, 2;
	add.s32 	%r162, %r160, %r161;
	mov.u32 	%r163, _ZN3cub18CUB_300001_SM_10006detail9transform4smemE;
	add.s32 	%r164, %r162, %r163;
	add.s32 	%r181, %r164, 128;
	add.s32 	%r165, %r1, %r161;
	add.s32 	%r180, %r163, %r165;
	shl.b64 	%rd130, %rd4, 2;
	add.s64 	%rd65, %rd1, %rd130;
$L__BB6_34:
	.pragma "nounroll";
	mul.wide.s32 	%rd131, %r179, 4;
	add.s64 	%rd132, %rd65, %rd131;
	ld.shared.u32 	%r166, [%r180];
	ld.shared.u32 	%r167, [%r181];
	add.s32 	%r168, %r167, %r166;
	st.global.u32 	[%rd132], %r168;
	add.s32 	%r182, %r182, 1;
	setp.eq.s32 	%p27, %r182, 0;
	add.s32 	%r181, %r181, 512;
	add.s32 	%r180, %r180, 512;
	add.s32 	%r179, %r179, 128;
	@%p27 bra 	$L__BB6_35;
	bra.uni 	$L__BB6_34;
$L__BB6_35:
	ret;

}


// ===== COMPILED SASS (sm_100) =====

	.target	sm_100

	.elftype	@"ET_EXEC"


//--------------------- .note.nv.tkinfo           --------------------------
	.section	.note.nv.tkinfo,"",@"SHT_NOTE"
	.sectionflags	@"SHF_NOTE_NV_TKINFO"
	.tkinfo
        /*0018*/ 	.word	0x00000002
        /*0030*/ 	.string	""
        /*0030*/ 	.string	"ptxas"
        /*0030*/ 	.string	"Cuda compilation tools, release 13.0, V13.0.88"
        /*0030*/ 	.string	"Build cuda_13.0.r13.0/compiler.36424714_0"
        /*0030*/ 	.string	"-arch sm_100 -m 64 "



//--------------------- .note.nv.cuinfo           --------------------------
	.section	.note.nv.cuinfo,"",@"SHT_NOTE"
	.sectionflags	@"SHF_NOTE_NV_CUINFO"
        /*0018*/ 	.short	0x0002
        /*001a*/ 	.short	0x0064
        /*001c*/ 	.short	0x0082
	.zero		2


//--------------------- .nv.info                  --------------------------
	.section	.nv.info,"",@"SHT_CUDA_INFO"
	.align	4


	//----- nvinfo : EIATTR_REGCOUNT
	.align		4
        /*0000*/ 	.byte	0x04, 0x2f
        /*0002*/ 	.short	(.L_44 - .L_43)
	.align		4
.L_43:
        /*0004*/ 	.word	index@(_ZN3cub18CUB_300001_SM_10006detail11EmptyKernelIvEEvv)
        /*0008*/ 	.word	0x00000004


	//----- nvinfo : EIATTR_FRAME_SIZE
	.align		4
.L_44:
        /*000c*/ 	.byte	0x04, 0x11
        /*000e*/ 	.short	(.L_46 - .L_45)
	.align		4
.L_45:
        /*0010*/ 	.word	index@(_ZN3cub18CUB_300001_SM_10006detail11EmptyKernelIvEEvv)
        /*0014*/ 	.word	0x00000000


	//----- nvinfo : EIATTR_REGCOUNT
	.align		4
.L_46:
        /*0018*/ 	.byte	0x04, 0x2f
        /*001a*/ 	.short	(.L_48 - .L_47)
	.align		4
.L_47:
        /*001c*/ 	.word	index@(_ZN3cub18CUB_300001_SM_10006detail8for_each13static_kernelINS2_12policy_hub_t12policy_500_tEmN6thrust24THRUST_300001_SM_1000_NS8cuda_cub20__uninitialized_fill7functorINS7_10device_ptrIiEEiEEEEvT0_T1_)
        /*0020*/ 	.word	0x00000008


	//----- nvinfo : EIATTR_FRAME_SIZE
	.align		4
.L_48:
        /*0024*/ 	.byte	0x04, 0x11
        /*0026*/ 	.short	(.L_50 - .L_49)
	.align		4
.L_49:
        /*0028*/ 	.word	index@(_ZN3cub18CUB_300001_SM_10006detail8for_each13static_kernelINS2_12policy_hub_t12policy_500_tEmN6thrust24THRUST_300001_SM_1000_NS8cuda_cub20__uninitialized_fill7functorINS7_10device_ptrIiEEiEEEEvT0_T1_)
        /*002c*/ 	.word	0x00000000


	//----- nvinfo : EIATTR_REGCOUNT
	.align		4
.L_50:
        /*0030*/ 	.byte	0x04, 0x2f
        /*0032*/ 	.short	(.L_52 - .L_51)
	.align		4
.L_51:
        /*0034*/ 	.word	index@(_ZN3cub18CUB_300001_SM_10006detail8for_each13static_kernelINS2_12policy_hub_t12policy_500_tElN6thrust24THRUST_300001_SM_1000_NS8cuda_cub10__tabulate7functorINS7_6detail15normal_iteratorINS7_10device_ptrIiEEEENS7_6system6detail7generic6detail22compute_sequence_valueIivEElEEEEvT0_T1_)
        /*0038*/ 	.word	0x0000000a


	//----- nvinfo : EIATTR_FRAME_SIZE
	.align		4
.L_52:
        /*003c*/ 	.byte	0x04, 0x11
        /*003e*/ 	.short	(.L_54 - .L_53)
	.align		4
.L_53:
        /*0040*/ 	.word	index@(_ZN3cub18CUB_300001_SM_10006detail8for_each13static_kernelINS2_12policy_hub_t12policy_500_tElN6thrust24THRUST_300001_SM_1000_NS8cuda_cub10__tabulate7functorINS7_6detail15normal_iteratorINS7_10device_ptrIiEEEENS7_6system6detail7generic6detail22compute_sequence_valueIivEElEEEEvT0_T1_)
        /*0044*/ 	.word	0x00000000


	//----- nvinfo : EIATTR_REGCOUNT
	.align		4
.L_54:
        /*0048*/ 	.byte	0x04, 0x2f
        /*004a*/ 	.short	(.L_56 - .L_55)
	.align		4
.L_55:
        /*004c*/ 	.word	index@(_ZN3cub18CUB_300001_SM_10006detail9transform16transform_kernelINS2_10policy_hubILb1EN4cuda3std3__45tupleIJN6thrust24THRUST_300001_SM_1000_NS6detail15normal_iteratorINSA_10device_ptrIiEEEEEEEE10policy1000Ei6squareIiESF_JPiEEEvT0_iT1_T2_DpNS2_10kernel_argIT3_EE)
        /*0050*/ 	.word	0x0000001c


	//----- nvinfo : EIATTR_FRAME_SIZE
	.align		4
.L_56:
        /*0054*/ 	.byte	0x04, 0x11
        /*0056*/ 	.short	(.L_58 - .L_57)
	.align		4
.L_57:
        /*0058*/ 	.word	index@(_ZN3cub18CUB_300001_SM_10006detail9transform16transform_kernelINS2_10policy_hubILb1EN4cuda3std3__45tupleIJN6thrust24THRUST_300001_SM_1000_NS6detail15normal_iteratorINSA_10device_ptrIiEEEEEEEE10policy1000Ei6squareIiESF_JPiEEEvT0_iT1_T2_DpNS2_10kernel_argIT3_EE)
        /*005c*/ 	.word	0x00000000


	//----- nvinfo : EIATTR_REGCOUNT
	.align		4
.L_58:
        /*0060*/ 	.byte	0x04, 0x2f
        /*0062*/ 	.short	(.L_60 - .L_59)
	.align		4
.L_59:
        /*0064*/ 	.word	index@(_ZN3cub18CUB_300001_SM_10006detail9transform16transform_kernelINS2_10policy_hubILb1EN4cuda3std3__45tupleIJN6thrust24THRUST_300001_SM_1000_NS6detail15normal_iteratorINSA_10device_ptrIiEEEEEEEE10policy1000El6squareIiESF_JPiEEEvT0_iT1_T2_DpNS2_10kernel_argIT3_EE)
        /*0068*/ 	.word	0x0000001c


	//----- nvinfo : EIATTR_FRAME_SIZE
	.align		4
.L_60:
        /*006c*/ 	.byte	0x04, 0x11
        /*006e*/ 	.short	(.L_62 - .L_61)
	.align		4
.L_61:
        /*0070*/ 	.word	index@(_ZN3cub18CUB_300001_SM_10006detail9transform16transform_kernelINS2_10policy_hubILb1EN4cuda3std3__45tupleIJN6thrust24THRUST_300001_SM_1000_NS6detail15normal_iteratorINSA_10device_ptrIiEEEEEEEE10policy1000El6squareIiESF_JPiEEEvT0_iT1_T2_DpNS2_10kernel_argIT3_EE)
        /*0074*/ 	.word	0x00000000


	//----- nvinfo : EIATTR_REGCOUNT
	.align		4
.L_62:
        /*0078*/ 	.byte	0x04, 0x2f
        /*007a*/ 	.short	(.L_64 - .L_63)
	.align		4
.L_63:
        /*007c*/ 	.word	index@(_ZN3cub18CUB_300001_SM_10006detail9transform16transform_kernelINS2_10policy_hubILb0EN4cuda3std3__45tupleIJN6thrust24THRUST_300001_SM_1000_NS6detail15normal_iteratorINSA_10device_ptrIiEEEESF_EEEE10policy1000EiNS7_4plusIiEESF_JPiSL_EEEvT0_iT1_T2_DpNS2_10kernel_argIT3_EE)
        /*0080*/ 	.word	0x00000020


	//----- nvinfo : EIATTR_FRAME_SIZE
	.align		4
.L_64:
        /*0084*/ 	.byte	0x04, 0x11
        /*0086*/ 	.short	(.L_66 - .L_65)
	.align		4
.L_65:
        /*0088*/ 	.word	index@($__internal_1_$__cuda_sm20_div_u64)
        /*008c*/ 	.word	0x00000000


	//----- nvinfo : EIATTR_FRAME_SIZE
	.align		4
.L_66:
        /*0090*/ 	.byte	0x04, 0x11
        /*0092*/ 	.short	(.L_68 - .L_67)
	.align		4
.L_67:
        /*0094*/ 	.word	index@(_ZN3cub18CUB_300001_SM_10006detail9transform16transform_kernelINS2_10policy_hubILb0EN4cuda3std3__45tupleIJN6thrust24THRUST_300001_SM_1000_NS6detail15normal_iteratorINSA_10device_ptrIiEEEESF_EEEE10policy1000EiNS7_4plusIiEESF_JPiSL_EEEvT0_iT1_T2_DpNS2_10kernel_argIT3_EE)
        /*0098*/ 	.word	0x00000000


	//----- nvinfo : EIATTR_REGCOUNT
	.align		4
.L_68:
        /*009c*/ 	.byte	0x04, 0x2f
        /*009e*/ 	.short	(.L_70 - .L_69)
	.align		4
.L_69:
        /*00a0*/ 	.word	index@(_ZN3cub18CUB_300001_SM_10006detail9transform16transform_kernelINS2_10policy_hubILb0EN4cuda3std3__45tupleIJN6thrust24THRUST_300001_SM_1000_NS6detail15normal_iteratorINSA_10device_ptrIiEEEESF_EEEE10policy1000ElNS7_4plusIiEESF_JPiSL_EEEvT0_iT1_T2_DpNS2_10kernel_argIT3_EE)
        /*00a4*/ 	.word	0x00000020


	//----- nvinfo : EIATTR_FRAME_SIZE
	.align		4
.L_70:
        /*00a8*/ 	.byte	0x04, 0x11
        /*00aa*/ 	.short	(.L_72 - .L_71)
	.align		4
.L_71:
        /*00ac*/ 	.word	index@($__internal_0_$__cuda_sm20_div_u64)
        /*00b0*/ 	.word	0x00000000


	//----- nvinfo : EIATTR_FRAME_SIZE
	.align		4
.L_72:
        /*00b4*/ 	.byte	0x04, 0x11
        /*00b6*/ 	.short	(.L_74 - .L_73)
	.align		4
.L_73:
        /*00b8*/ 	.word	index@(_ZN3cub18CUB_300001_SM_10006detail9transform16transform_kernelINS2_10policy_hubILb0EN4cuda3std3__45tupleIJN6thrust24THRUST_300001_SM_1000_NS6detail15normal_iteratorINSA_10device_ptrIiEEEESF_EEEE10policy1000ElNS7_4plusIiEESF_JPiSL_EEEvT0_iT1_T2_DpNS2_10kernel_argIT3_EE)
        /*00bc*/ 	.word	0x00000000


	//----- nvinfo : EIATTR_MIN_STACK_SIZE
	.align		4
.L_74:
        /*00c0*/ 	.byte	0x04, 0x12
        /*00c2*/ 	.short	(.L_76 - .L_75)
	.align		4
.L_75:
        /*00c4*/ 	.word	index@(_ZN3cub18CUB_300001_SM_10006detail9transform16transform_kernelINS2_10policy_hubILb0EN4cuda3std3__45tupleIJN6thrust24THRUST_300001_SM_1000_NS6detail15normal_iteratorINSA_10device_ptrIiEEEESF_EEEE10policy1000ElNS7_4plusIiEESF_JPiSL_EEEvT0_iT1_T2_DpNS2_10kernel_argIT3_EE)
        /*00c8*/ 	.word	0x00000000


	//----- nvinfo : EIATTR_MIN_STACK_SIZE
	.align		4
.L_76:
        /*00cc*/ 	.byte	0x04, 0x12
        /*00ce*/ 	.short	(.L_78 - .L_77)
	.align		4
.L_77:
        /*00d0*/ 	.word	index@(_ZN3cub18CUB_300001_SM_10006detail9transform16transform_kernelINS2_10policy_hubILb0EN4cuda3std3__45tupleIJN6thrust24THRUST_300001_SM_1000_NS6detail15normal_iteratorINSA_10device_ptrIiEEEESF_EEEE10policy1000EiNS7_4plusIiEESF_JPiSL_EEEvT0_iT1_T2_DpNS2_10kernel_argIT3_EE)
        /*00d4*/ 	.word	0x00000000


	//----- nvinfo : EIATTR_MIN_STACK_SIZE
	.align		4
.L_78:
        /*00d8*/ 	.byte	0x04, 0x12
        /*00da*/ 	.short	(.L_80 - .L_79)
	.align		4
.L_79:
        /*00dc*/ 	.word	index@(_ZN3cub18CUB_300001_SM_10006detail9transform16transform_kernelINS2_10policy_hubILb1EN4cuda3std3__45tupleIJN6thrust24THRUST_300001_SM_1000_NS6detail15normal_iteratorINSA_10device_ptrIiEEEEEEEE10policy1000El6squareIiESF_JPiEEEvT0_iT1_T2_DpNS2_10kernel_argIT3_EE)
        /*00e0*/ 	.word	0x00000000


	//----- nvinfo : EIATTR_MIN_STACK_SIZE
	.align		4
.L_80:
        /*00e4*/ 	.byte	0x04, 0x12
        /*00e6*/ 	.short	(.L_82 - .L_81)
	.align		4
.L_81:
        /*00e8*/ 	.word	index@(_ZN3cub18CUB_300001_SM_10006detail9transform16transform_kernelINS2_10policy_hubILb1EN4cuda3std3__45tupleIJN6thrust24THRUST_300001_SM_1000_NS6detail15normal_iteratorINSA_10device_ptrIiEEEEEEEE10policy1000Ei6squareIiESF_JPiEEEvT0_iT1_T2_DpNS2_10kernel_argIT3_EE)
        /*00ec*/ 	.word	0x00000000


	//----- nvinfo : EIATTR_MIN_STACK_SIZE
	.align		4
.L_82:
        /*00f0*/ 	.byte	0x04, 0x12
        /*00f2*/ 	.short	(.L_84 - .L_83)
	.align		4
.L_83:
        /*00f4*/ 	.word	index@(_ZN3cub18CUB_300001_SM_10006detail8for_each13static_kernelINS2_12policy_hub_t12policy_500_tElN6thrust24THRUST_300001_SM_1000_NS8cuda_cub10__tabulate7functorINS7_6detail15normal_iteratorINS7_10device_ptrIiEEEENS7_6system6detail7generic6detail22compute_sequence_valueIivEElEEEEvT0_T1_)
        /*00f8*/ 	.word	0x00000000


	//----- nvinfo : EIATTR_MIN_STACK_SIZE
	.align		4
.L_84:
        /*00fc*/ 	.byte	0x04, 0x12
        /*00fe*/ 	.short	(.L_86 - .L_85)
	.align		4
.L_85:
        /*0100*/ 	.word	index@(_ZN3cub18CUB_300001_SM_10006detail8for_each13static_kernelINS2_12policy_hub_t12policy_500_tEmN6thrust24THRUST_300001_SM_1000_NS8cuda_cub20__uninitialized_fill7functorINS7_10device_ptrIiEEiEEEEvT0_T1_)
        /*0104*/ 	.word	0x00000000


	//----- nvinfo : EIATTR_MIN_STACK_SIZE
	.align		4
.L_86:
        /*0108*/ 	.byte	0x04, 0x12
        /*010a*/ 	.short	(.L_88 - .L_87)
	.align		4
.L_87:
        /*010c*/ 	.word	index@(_ZN3cub18CUB_300001_SM_10006detail11EmptyKernelIvEEvv)
        /*0110*/ 	.word	0x00000000
.L_88:


//--------------------- .nv.compat                --------------------------
	.section	.nv.compat,"",@"SHT_CUDA_COMPAT_INFO"
	.align	4
        /*0000*/ 	.byte	0x02, 0x09, 0x00, 0x00, 0x02, 0x02, 0x02, 0x00, 0x02, 0x05, 0x05, 0x00, 0x03, 0x07, 0x01, 0x01
        /*0010*/ 	.byte	0x02, 0x03, 0x00, 0x00, 0x02, 0x06, 0x01, 0x00, 0x04, 0x0b, 0x08, 0x00, 0x09, 0x00, 0x00, 0x00
        /*0020*/ 	.byte	0x00, 0x00, 0x00, 0x00


//--------------------- .nv.info._ZN3cub18CUB_300001_SM_10006detail9transform16transform_kernelINS2_10policy_hubILb0EN4cuda3std3__45tupleIJN6thrust24THRUST_300001_SM_1000_NS6detail15normal_iteratorINSA_10device_ptrIiEEEESF_EEEE10policy1000ElNS7_4plusIiEESF_JPiSL_EEEvT0_iT1_T2_DpNS2_10kernel_argIT3_EE --------------------------
	.section	.nv.info._ZN3cub18CUB_300001_SM_10006detail9transform16transform_kernelINS2_10policy_hubILb0EN4cuda3std3__45tupleIJN6thrust24THRUST_300001_SM_1000_NS6detail15normal_iteratorINSA_10device_ptrIiEEEESF_EEEE10policy1000ElNS7_4plusIiEESF_JPiSL_EEEvT0_iT1_T2_DpNS2_10kernel_argIT3_EE,"",@"SHT_CUDA_INFO"
	.sectionflags	@""
	.align	4


	//----- nvinfo : EIATTR_CUDA_API_VERSION
	.align		4
        /*0000*/ 	.byte	0x04, 0x37
        /*0002*/ 	.short	(.L_90 - .L_89)
.L_89:
        /*0004*/ 	.word	0x00000082


	//----- nvinfo : EIATTR_KPARAM_INFO
	.align		4
.L_90:
        /*0008*/ 	.byte	0x04, 0x17
        /*000a*/ 	.short	(.L_92 - .L_91)
.L_91:
        /*000c*/ 	.word	0x00000000
        /*0010*/ 	.short	0x0005
        /*0012*/ 	.short	0x0028
        /*0014*/ 	.byte	0x00, 0xf0, 0x41, 0x00


	//----- nvinfo : EIATTR_KPARAM_INFO
	.align		4
.L_92:
        /*0018*/ 	.byte	0x04, 0x17
        /*001a*/ 	.short	(.L_94 - .L_93)
.L_93:
        /*001c*/ 	.word	0x00000000
        /*0020*/ 	.short	0x0004
        /*0022*/ 	.short	0x0018
        /*0024*/ 	.byte	0x00, 0xf0, 0x41, 0x00


	//----- nvinfo : EIATTR_KPARAM_INFO
	.align		4
.L_94:
        /*0028*/ 	.byte	0x04, 0x17
        /*002a*/ 	.short	(.L_96 - .L_95)
.L_95:
        /*002c*/ 	.word	0x00000000
        /*0030*/ 	.short	0x0003
        /*0032*/ 	.short	0x0010
        /*0034*/ 	.byte	0x00, 0xf0, 0x21, 0x00


	//----- nvinfo : EIATTR_KPARAM_INFO
	.align		4
.L_96:
        /*0038*/ 	.byte	0x04, 0x17
        /*003a*/ 	.short	(.L_98 - .L_97)
.L_97:
        /*003c*/ 	.word	0x00000000
        /*0040*/ 	.short	0x0002
        /*0042*/ 	.short	0x000c
        /*0044*/ 	.byte	0x00, 0xf0, 0x05, 0x00


	//----- nvinfo : EIATTR_KPARAM_INFO
	.align		4
.L_98:
        /*0048*/ 	.byte	0x04, 0x17
        /*004a*/ 	.short	(.L_100 - .L_99)
.L_99:
        /*004c*/ 	.word	0x00000000
        /*0050*/ 	.short	0x0001
        /*0052*/ 	.short	0x0008
        /*0054*/ 	.byte	0x00, 0xf0, 0x11, 0x00


	//----- nvinfo : EIATTR_KPARAM_INFO
	.align		4
.L_100:
        /*0058*/ 	.byte	0x04, 0x17
        /*005a*/ 	.short	(.L_102 - .L_101)
.L_101:
        /*005c*/ 	.word	0x00000000
        /*0060*/ 	.short	0x0000
        /*0062*/ 	.short	0x0000
        /*0064*/ 	.byte	0x00, 0xf0, 0x21, 0x00


	//----- nvinfo : EIATTR_SPARSE_MMA_MASK
	.align		4
.L_102:
        /*0068*/ 	.byte	0x03, 0x50
        /*006a*/ 	.short	0x0000


	//----- nvinfo : EIATTR_MAXREG_COUNT
	.align		4
        /*006c*/ 	.byte	0x03, 0x1b
        /*006e*/ 	.short	0x00ff


	//----- nvinfo : EIATTR_NUM_BARRIERS
	.align		4
        /*0070*/ 	.byte	0x02, 0x4c
        /*0072*/ 	.byte	0x01
	.zero		1


	//----- nvinfo : EIATTR_MERCURY_ISA_VERSION
	.align		4
        /*0074*/ 	.byte	0x03, 0x5f
        /*0076*/ 	.short	0x0101


	//----- nvinfo : EIATTR_COOP_GROUP_MASK_REGIDS
	.align		4
        /*0078*/ 	.byte	0x04, 0x29
        /*007a*/ 	.short	(.L_104 - .L_103)


	//   ....[0]....
.L_103:
        /*007c*/ 	.word	0xffffffff


	//----- nvinfo : EIATTR_COOP_GROUP_INSTR_OFFSETS
	.align		4
.L_104:
        /*0080*/ 	.byte	0x04, 0x28
        /*0082*/ 	.short	(.L_106 - .L_105)


	//   ....[0]....
.L_105:
        /*0084*/ 	.word	0x000019c0


	//----- nvinfo : EIATTR_VRC_CTA_INIT_COUNT
	.align		4
.L_106:
        /*0088*/ 	.byte	0x02, 0x4a
	.zero		1
	.zero		1


	//----- nvinfo : EIATTR_MBARRIER_INSTR_OFFSETS
	.align		4
        /*008c*/ 	.byte	0x04, 0x39
        /*008e*/ 	.short	(.L_108 - .L_107)


	//   ....[0]....
.L_107:
        /*0090*/ 	.word	0x000002d0
        /*0094*/ 	.word	0x000000ff
        /*0098*/ 	.word	0x00000000
        /*009c*/ 	.short	0x0100
        /*009e*/ 	.byte	0x11
	.zero		1


	//   ....[1]....
        /*00a0*/ 	.word	0x000004a0
        /*00a4*/ 	.word	0x000000ff
        /*00a8*/ 	.word	0x00000000
        /*00ac*/ 	.short	0x010a
        /*00ae*/ 	.byte	0x04
	.zero		1


	//----- nvinfo : EIATTR_NUM_MBARRIERS
	.align		4
.L_108:
        /*00b0*/ 	.byte	0x03, 0x38
        /*00b2*/ 	.short	0x0001


	//----- nvinfo : EIATTR_EXIT_INSTR_OFFSETS
	.align		4
        /*00b4*/ 	.byte	0x04, 0x1c
        /*00b6*/ 	.short	(.L_110 - .L_109)


	//   ....[0]....
.L_109:
        /*00b8*/ 	.word	0x00001a10


	//   ....[1]....
        /*00bc*/ 	.word	0x00001c00


	//   ....[2]....
        /*00c0*/ 	.word	0x00001c30


	//   ....[3]....
        /*00c4*/ 	.word	0x00001dd0


	//----- nvinfo : EIATTR_MAX_THREADS
	.align		4
.L_110:
        /*00c8*/ 	.byte	0x04, 0x05
        /*00ca*/ 	.short	(.L_112 - .L_111)
.L_111:
        /*00cc*/ 	.word	0x00000080
        /*00d0*/ 	.word	0x00000001
        /*00d4*/ 	.word	0x00000001


	//----- nvinfo : EIATTR_CRS_STACK_SIZE
	.align		4
.L_112:
        /*00d8*/ 	.byte	0x04, 0x1e
        /*00da*/ 	.short	(.L_114 - .L_113)
.L_113:
        /*00dc*/ 	.word	0x00000000


	//----- nvinfo : EIATTR_CBANK_PARAM_SIZE
	.align		4
.L_114:
        /*00e0*/ 	.byte	0x03, 0x19
        /*00e2*/ 	.short	0x0038


	//----- nvinfo : EIATTR_PARAM_CBANK
	.align		4
        /*00e4*/ 	.byte	0x04, 0x0a
        /*00e6*/ 	.short	(.L_116 - .L_115)
	.align		4
.L_115:
        /*00e8*/ 	.word	index@(.nv.constant0._ZN3cub18CUB_300001_SM_10006detail9transform16transform_kernelINS2_10policy_hubILb0EN4cuda3std3__45tupleIJN6thrust24THRUST_300001_SM_1000_NS6detail15normal_iteratorINSA_10device_ptrIiEEEESF_EEEE10policy1000ElNS7_4plusIiEESF_JPiSL_EEEvT0_iT1_T2_DpNS2_10kernel_argIT3_EE)
        /*00ec*/ 	.short	0x0380
        /*00ee*/ 	.short	0x0038


	//----- nvinfo : EIATTR_SW_WAR
	.align		4
.L_116:
        /*00f0*/ 	.byte	0x04, 0x36
        /*00f2*/ 	.short	(.L_118 - .L_117)
.L_117:
        /*00f4*/ 	.word	0x00000008
.L_118:


//--------------------- .nv.info._ZN3cub18CUB_300001_SM_10006detail9transform16transform_kernelINS2_10policy_hubILb0EN4cuda3std3__45tupleIJN6thrust24THRUST_300001_SM_1000_NS6detail15normal_iteratorINSA_10device_ptrIiEEEESF_EEEE10policy1000EiNS7_4plusIiEESF_JPiSL_EEEvT0_iT1_T2_DpNS2_10kernel_argIT3_EE --------------------------
	.section	.nv.info._ZN3cub18CUB_300001_SM_10006detail9transform16transform_kernelINS2_10policy_hubILb0EN4cuda3std3__45tupleIJN6thrust24THRUST_300001_SM_1000_NS6detail15normal_iteratorINSA_10device_ptrIiEEEESF_EEEE10policy1000EiNS7_4plusIiEESF_JPiSL_EEEvT0_iT1_T2_DpNS2_10kernel_argIT3_EE,"",@"SHT_CUDA_INFO"
	.sectionflags	@""
	.align	4


	//----- nvinfo : EIATTR_CUDA_API_VERSION
	.align		4
        /*0000*/ 	.byte	0x04, 0x37
        /*0002*/ 	.short	(.L_120 - .L_119)
.L_119:
        /*0004*/ 	.word	0x00000082


	//----- nvinfo : EIATTR_KPARAM_INFO
	.align		4
.L_120:
        /*0008*/ 	.byte	0x04, 0x17
        /*000a*/ 	.short	(.L_122 - .L_121)
.L_121:
        /*000c*/ 	.word	0x00000000
        /*0010*/ 	.short	0x0005
        /*0012*/ 	.short	0x0028
        /*0014*/ 	.byte	0x00, 0xf0, 0x41, 0x00


	//----- nvinfo : EIATTR_KPARAM_INFO
	.align		4
.L_122:
        /*0018*/ 	.byte	0x04, 0x17
        /*001a*/ 	.short	(.L_124 - .L_123)
.L_123:
        /*001c*/ 	.word	0x00000000
        /*0020*/ 	.short	0x0004
        /*0022*/ 	.short	0x0018
        /*0024*/ 	.byte	0x00, 0xf0, 0x41, 0x00


	//----- nvinfo : EIATTR_KPARAM_INFO
	.align		4
.L_124:
        /*0028*/ 	.byte	0x04, 0x17
        /*002a*/ 	.short	(.L_126 - .L_125)
.L_125:
        /*002c*/ 	.word	0x00000000
        /*0030*/ 	.short	0x0003
        /*0032*/ 	.short	0x0010
        /*0034*/ 	.byte	0x00, 0xf0, 0x21, 0x00


	//----- nvinfo : EIATTR_KPARAM_INFO
	.align		4
.L_126:
        /*0038*/ 	.byte	0x04, 0x17
        /*003a*/ 	.short	(.L_128 - .L_127)
.L_127:
        /*003c*/ 	.word	0x00000000
        /*0040*/ 	.short	0x0002
        /*0042*/ 	.short	0x0008
        /*0044*/ 	.byte	0x00, 0xf0, 0x05, 0x00


	//----- nvinfo : EIATTR_KPARAM_INFO
	.align		4
.L_128:
        /*0048*/ 	.byte	0x04, 0x17
        /*004a*/ 	.short	(.L_130 - .L_129)
.L_129:
        /*004c*/ 	.word	0x00000000
        /*0050*/ 	.short	0x0001
        /*0052*/ 	.short	0x0004
        /*0054*/ 	.byte	0x00, 0xf0, 0x11, 0x00


	//----- nvinfo : EIATTR_KPARAM_INFO
	.align		4
.L_130:
        /*0058*/ 	.byte	0x04, 0x17
        /*005a*/ 	.short	(.L_132 - .L_131)
.L_131:
        /*005c*/ 	.word	0x00000000
        /*0060*/ 	.short	0x0000
        /*0062*/ 	.short	0x0000
        /*0064*/ 	.byte	0x00, 0xf0, 0x11, 0x00


	//----- nvinfo : EIATTR_SPARSE_MMA_MASK
	.align		4
.L_132:
        /*0068*/ 	.byte	0x03, 0x50
        /*006a*/ 	.short	0x0000


	//----- nvinfo : EIATTR_MAXREG_COUNT
	.align		4
        /*006c*/ 	.byte	0x03, 0x1b
        /*006e*/ 	.short	0x00ff


	//----- nvinfo : EIATTR_NUM_BARRIERS
	.align		4
        /*0070*/ 	.byte	0x02, 0x4c
        /*0072*/ 	.byte	0x01
	.zero		1


	//----- nvinfo : EIATTR_MERCURY_ISA_VERSION
	.align		4
        /*0074*/ 	.byte	0x03, 0x5f
        /*0076*/ 	.short	0x0101


	//----- nvinfo : EIATTR_COOP_GROUP_MASK_REGIDS
	.align		4
        /*0078*/ 	.byte	0x04, 0x29
        /*007a*/ 	.short	(.L_134 - .L_133)


	//   ....[0]....
.L_133:
        /*007c*/ 	.word	0xffffffff


	//----- nvinfo : EIATTR_COOP_GROUP_INSTR_OFFSETS
	.align		4
.L_134:
        /*0080*/ 	.byte	0x04, 0x28
        /*0082*/ 	.short	(.L_136 - .L_135)


	//   ....[0]....
.L_135:
        /*0084*/ 	.word	0x000019e0


	//----- nvinfo : EIATTR_VRC_CTA_INIT_COUNT
	.align		4
.L_136:
        /*0088*/ 	.byte	0x02, 0x4a
	.zero		1
	.zero		1


	//----- nvinfo : EIATTR_MBARRIER_INSTR_OFFSETS
	.align		4
        /*008c*/ 	.byte	0x04, 0x39
        /*008e*/ 	.short	(.L_138 - .L_137)


	//   ....[0]....
.L_137:
        /*0090*/ 	.word	0x00000270
        /*0094*/ 	.word	0x000000ff
        /*0098*/ 	.word	0x00000000
        /*009c*/ 	.short	0x0100
        /*009e*/ 	.byte	0x0f
	.zero		1


	//   ....[1]....
        /*00a0*/ 	.word	0x00000420
        /*00a4*/ 	.word	0x000000ff
        /*00a8*/ 	.word	0x00000000
        /*00ac*/ 	.short	0x010a
        /*00ae*/ 	.byte	0x04
	.zero		1


	//----- nvinfo : EIATTR_NUM_MBARRIERS
	.align		4
.L_138:
        /*00b0*/ 	.byte	0x03, 0x38
        /*00b2*/ 	.short	0x0001


	//----- nvinfo : EIATTR_EXIT_INSTR_OFFSETS
	.align		4
        /*00b4*/ 	.byte	0x04, 0x1c
        /*00b6*/ 	.short	(.L_140 - .L_139)


	//   ....[0]....
.L_139:
        /*00b8*/ 	.word	0x00001a30


	//   ....[1]....
        /*00bc*/ 	.word	0x00001bc0


	//   ....[2]....
        /*00c0*/ 	.word	0x00001c30


	//   ....[3]....
        /*00c4*/ 	.word	0x00001e10


	//----- nvinfo : EIATTR_MAX_THREADS
	.align		4
.L_140:
        /*00c8*/ 	.byte	0x04, 0x05
        /*00ca*/ 	.short	(.L_142 - .L_141)
.L_141:
        /*00cc*/ 	.word	0x00000080
        /*00d0*/ 	.word	0x00000001
        /*00d4*/ 	.word	0x00000001


	//----- nvinfo : EIATTR_CRS_STACK_SIZE
	.align		4
.L_142:
        /*00d8*/ 	.byte	0x04, 0x1e
        /*00da*/ 	.short	(.L_144 - .L_143)
.L_143:
        /*00dc*/ 	.word	0x00000000


	//----- nvinfo : EIATTR_CBANK_PARAM_SIZE
	.align		4
.L_144:
        /*00e0*/ 	.byte	0x03, 0x19
        /*00e2*/ 	.short	0x0038


	//----- nvinfo : EIATTR_PARAM_CBANK
	.align		4
        /*00e4*/ 	.byte	0x04, 0x0a
        /*00e6*/ 	.short	(.L_146 - .L_145)
	.align		4
.L_145:
        /*00e8*/ 	.word	index@(.nv.constant0._ZN3cub18CUB_300001_SM_10006detail9transform16transform_kernelINS2_10policy_hubILb0EN4cuda3std3__45tupleIJN6thrust24THRUST_300001_SM_1000_NS6detail15normal_iteratorINSA_10device_ptrIiEEEESF_EEEE10policy1000EiNS7_4plusIiEESF_JPiSL_EEEvT0_iT1_T2_DpNS2_10kernel_argIT3_EE)
        /*00ec*/ 	.short	0x0380
        /*00ee*/ 	.short	0x0038


	//----- nvinfo : EIATTR_SW_WAR
	.align		4
.L_146:
        /*00f0*/ 	.byte	0x04, 0x36
        /*00f2*/ 	.short	(.L_148 - .L_147)
.L_147:
        /*00f4*/ 	.word	0x00000008
.L_148:


//--------------------- .nv.info._ZN3cub18CUB_300001_SM_10006detail9transform16transform_kernelINS2_10policy_hubILb1EN4cuda3std3__45tupleIJN6thrust24THRUST_300001_SM_1000_NS6detail15normal_iteratorINSA_10device_ptrIiEEEEEEEE10policy1000El6squareIiESF_JPiEEEvT0_iT1_T2_DpNS2_10kernel_argIT3_EE --------------------------
	.section	.nv.info._ZN3cub18CUB_300001_SM_10006detail9transform16transform_kernelINS2_10policy_hubILb1EN4cuda3std3__45tupleIJN6thrust24THRUST_300001_SM_1000_NS6detail15normal_iteratorINSA_10device_ptrIiEEEEEEEE10policy1000El6squareIiESF_JPiEEEvT0_iT1_T2_DpNS2_10kernel_argIT3_EE,"",@"SHT_CUDA_INFO"
	.sectionflags	@""
	.align	4


	//----- nvinfo : EIATTR_CUDA_API_VERSION
	.align		4
        /*0000*/ 	.byte	0x04, 0x37
        /*0002*/ 	.short	(.L_150 - .L_149)
.L_149:
        /*0004*/ 	.word	0x00000082


	//----- nvinfo : EIATTR_KPARAM_INFO
	.align		4
.L_150:
        /*0008*/ 	.byte	0x04, 0x17
        /*000a*/ 	.short	(.L_152 - .L_151)
.L_151:
        /*000c*/ 	.word	0x00000000
        /*0010*/ 	.short	0x0004
        /*0012*/ 	.short	0x0018
        /*0014*/ 	.byte	0x00, 0xf0, 0x41, 0x00


	//----- nvinfo : EIATTR_KPARAM_INFO
	.align		4
.L_152:
        /*0018*/ 	.byte	0x04, 0x17
        /*001a*/ 	.short	(.L_154 - .L_153)
.L_153:
        /*001c*/ 	.word	0x00000000
        /*0020*/ 	.short	0x0003
        /*0022*/ 	.short	0x0010
        /*0024*/ 	.byte	0x00, 0xf0, 0x21, 0x00


	//----- nvinfo : EIATTR_KPARAM_INFO
	.align		4
.L_154:
        /*0028*/ 	.byte	0x04, 0x17
        /*002a*/ 	.short	(.L_156 - .L_155)
.L_155:
        /*002c*/ 	.word	0x00000000
        /*0030*/ 	.short	0x0002
        /*0032*/ 	.short	0x000c
        /*0034*/ 	.byte	0x00, 0xf0, 0x05, 0x00


	//----- nvinfo : EIATTR_KPARAM_INFO
	.align		4
.L_156:
        /*0038*/ 	.byte	0x04, 0x17
        /*003a*/ 	.short	(.L_158 - .L_157)
.L_157:
        /*003c*/ 	.word	0x00000000
        /*0040*/ 	.short	0x0001
        /*0042*/ 	.short	0x0008
        /*0044*/ 	.byte	0x00, 0xf0, 0x11, 0x00


	//----- nvinfo : EIATTR_KPARAM_INFO
	.align		4
.L_158:
        /*0048*/ 	.byte	0x04, 0x17
        /*004a*/ 	.short	(.L_160 - .L_159)
.L_159:
        /*004c*/ 	.word	0x00000000
        /*0050*/ 	.short	0x0000
        /*0052*/ 	.short	0x0000
        /*0054*/ 	.byte	0x00, 0xf0, 0x21, 0x00


	//----- nvinfo : EIATTR_SPARSE_MMA_MASK
	.align		4
.L_160:
        /*0058*/ 	.byte	0x03, 0x50
        /*005a*/ 	.short	0x0000


	//----- nvinfo : EIATTR_MAXREG_COUNT
	.align		4
        /*005c*/ 	.byte	0x03, 0x1b
        /*005e*/ 	.short	0x00ff


	//----- nvinfo : EIATTR_MERCURY_ISA_VERSION
	.align		4
        /*0060*/ 	.byte	0x03, 0x5f
        /*0062*/ 	.short	0x0101


	//----- nvinfo : EIATTR_VRC_CTA_INIT_COUNT
	.align		4
        /*0064*/ 	.byte	0x02, 0x4a
	.zero		1
	.zero		1


	//----- nvinfo : EIATTR_EXIT_INSTR_OFFSETS
	.align		4
        /*0068*/ 	.byte	0x04, 0x1c
        /*006a*/ 	.short	(.L_162 - .L_161)


	//   ....[0]....
.L_161:
        /*006c*/ 	.word	0x000002a0


	//   ....[1]....
        /*0070*/ 	.word	0x00000a30


	//   ....[2]....
        /*0074*/ 	.word	0x00000c60


	//   ....[3]....
        /*0078*/ 	.word	0x00000da0


	//   ....[4]....
        /*007c*/ 	.word	0x00000dd0


	//   ....[5]....
        /*0080*/ 	.word	0x00000e30


	//   ....[6]....
        /*0084*/ 	.word	0x00000e50


	//   ....[7]....
        /*0088*/ 	.word	0x00001310


	//   ....[8]....
        /*008c*/ 	.word	0x00001520


	//   ....[9]....
        /*0090*/ 	.word	0x00001670


	//   ....[10]....
        /*0094*/ 	.word	0x00001710


	//----- nvinfo : EIATTR_MAX_THREADS
	.align		4
.L_162:
        /*0098*/ 	.byte	0x04, 0x05
        /*009a*/ 	.short	(.L_164 - .L_163)
.L_163:
        /*009c*/ 	.word	0x00000080
        /*00a0*/ 	.word	0x00000001
        /*00a4*/ 	.word	0x00000001


	//----- nvinfo : EIATTR_CRS_STACK_SIZE
	.align		4
.L_164:
        /*00a8*/ 	.byte	0x04, 0x1e
        /*00aa*/ 	.short	(.L_166 - .L_165)
.L_165:
        /*00ac*/ 	.word	0x00000000


	//----- nvinfo : EIATTR_CBANK_PARAM_SIZE
	.align		4
.L_166:
        /*00b0*/ 	.byte	0x03, 0x19
        /*00b2*/ 	.short	0x0028


	//----- nvinfo : EIATTR_PARAM_CBANK
	.align		4
        /*00b4*/ 	.byte	0x04, 0x0a
        /*00b6*/ 	.short	(.L_168 - .L_167)
	.align		4
.L_167:
        /*00b8*/ 	.word	index@(.nv.constant0._ZN3cub18CUB_300001_SM_10006detail9transform16transform_kernelINS2_10policy_hubILb1EN4cuda3std3__45tupleIJN6thrust24THRUST_300001_SM_1000_NS6detail15normal_iteratorINSA_10device_ptrIiEEEEEEEE10policy1000El6squareIiESF_JPiEEEvT0_iT1_T2_DpNS2_10kernel_argIT3_EE)
        /*00bc*/ 	.short	0x0380
        /*00be*/ 	.short	0x0028


	//----- nvinfo : EIATTR_SW_WAR
	.align		4
.L_168:
        /*00c0*/ 	.byte	0x04, 0x36
        /*00c2*/ 	.short	(.L_170 - .L_169)
.L_169:
        /*00c4*/ 	.word	0x00000008
.L_170:


//--------------------- .nv.info._ZN3cub18CUB_300001_SM_10006detail9transform16transform_kernelINS2_10policy_hubILb1EN4cuda3std3__45tupleIJN6thrust24THRUST_300001_SM_1000_NS6detail15normal_iteratorINSA_10device_ptrIiEEEEEEEE10policy1000Ei6squareIiESF_JPiEEEvT0_iT1_T2_DpNS2_10kernel_argIT3_EE --------------------------
	.section	.nv.info._ZN3cub18CUB_300001_SM_10006detail9transform16transform_kernelINS2_10policy_hubILb1EN4cuda3std3__45tupleIJN6thrust24THRUST_300001_SM_1000_NS6detail15normal_iteratorINSA_10device_ptrIiEEEEEEEE10policy1000Ei6squareIiESF_JPiEEEvT0_iT1_T2_DpNS2_10kernel_argIT3_EE,"",@"SHT_CUDA_INFO"
	.sectionflags	@""
	.align	4


	//----- nvinfo : EIATTR_CUDA_API_VERSION
	.align		4
        /*0000*/ 	.byte	0x04, 0x37
        /*0002*/ 	.short	(.L_172 - .L_171)
.L_171:
        /*0004*/ 	.word	0x00000082


	//----- nvinfo : EIATTR_KPARAM_INFO
	.align		4
.L_172:
        /*0008*/ 	.byte	0x04, 0x17
        /*000a*/ 	.short	(.L_174 - .L_173)
.L_173:
        /*000c*/ 	.word	0x00000000
        /*0010*/ 	.short	0x0004
        /*0012*/ 	.short	0x0018
        /*0014*/ 	.byte	0x00, 0xf0, 0x41, 0x00


	//----- nvinfo : EIATTR_KPARAM_INFO
	.align		4
.L_174:
        /*0018*/ 	.byte	0x04, 0x17
        /*001a*/ 	.short	(.L_176 - .L_175)
.L_175:
        /*001c*/ 	.word	0x00000000
        /*0020*/ 	.short	0x0003
        /*0022*/ 	.short	0x0010
        /*0024*/ 	.byte	0x00, 0xf0, 0x21, 0x00


	//----- nvinfo : EIATTR_KPARAM_INFO
	.align		4
.L_176:
        /*0028*/ 	.byte	0x04, 0x17
        /*002a*/ 	.short	(.L_178 - .L_177)
.L_177:
        /*002c*/ 	.word	0x00000000
        /*0030*/ 	.short	0x0002
        /*0032*/ 	.short	0x0008
        /*0034*/ 	.byte	0x00, 0xf0, 0x05, 0x00


	//----- nvinfo : EIATTR_KPARAM_INFO
	.align		4
.L_178:
        /*0038*/ 	.byte	0x04, 0x17
        /*003a*/ 	.short	(.L_180 - .L_179)
.L_179:
        /*003c*/ 	.word	0x00000000
        /*0040*/ 	.short	0x0001
        /*0042*/ 	.short	0x0004
        /*0044*/ 	.byte	0x00, 0xf0, 0x11, 0x00


	//----- nvinfo : EIATTR_KPARAM_INFO
	.align		4
.L_180:
        /*0048*/ 	.byte	0x04, 0x17
        /*004a*/ 	.short	(.L_182 - .L_181)
.L_181:
        /*004c*/ 	.word	0x00000000
        /*0050*/ 	.short	0x0000
        /*0052*/ 	.short	0x0000
        /*0054*/ 	.byte	0x00, 0xf0, 0x11, 0x00


	//----- nvinfo : EIATTR_SPARSE_MMA_MASK
	.align		4
.L_182:
        /*0058*/ 	.byte	0x03, 0x50
        /*005a*/ 	.short	0x0000


	//----- nvinfo : EIATTR_MAXREG_COUNT
	.align		4
        /*005c*/ 	.byte	0x03, 0x1b
        /*005e*/ 	.short	0x00ff


	//----- nvinfo : EIATTR_MERCURY_ISA_VERSION
	.align		4
        /*0060*/ 	.byte	0x03, 0x5f
        /*0062*/ 	.short	0x0101


	//----- nvinfo : EIATTR_VRC_CTA_INIT_COUNT
	.align		4
        /*0064*/ 	.byte	0x02, 0x4a
	.zero		1
	.zero		1


	//----- nvinfo : EIATTR_EXIT_INSTR_OFFSETS
	.align		4
        /*0068*/ 	.byte	0x04, 0x1c
        /*006a*/ 	.short	(.L_184 - .L_183)


	//   ....[0]....
.L_183:
        /*006c*/ 	.word	0x000001f0


	//   ....[1]....
        /*0070*/ 	.word	0x000006b0


	//   ....[2]....
        /*0074*/ 	.word	0x000008d0


	//   ....[3]....
        /*0078*/ 	.word	0x00000a20


	//   ....[4]....
        /*007c*/ 	.word	0x00000ae0


	//   ....[5]....
        /*0080*/ 	.word	0x00000b00


	//   ....[6]....
        /*0084*/ 	.word	0x00000ea0


	//   ....[7]....
        /*0088*/ 	.word	0x000010d0


	//   ....[8]....
        /*008c*/ 	.word	0x00001210


	//   ....[9]....
        /*0090*/ 	.word	0x00001240


	//   ....[10]....
        /*0094*/ 	.word	0x000012a0


	//----- nvinfo : EIATTR_MAX_THREADS
	.align		4
.L_184:
        /*0098*/ 	.byte	0x04, 0x05
        /*009a*/ 	.short	(.L_186 - .L_185)
.L_185:
        /*009c*/ 	.word	0x00000080
        /*00a0*/ 	.word	0x00000001
        /*00a4*/ 	.word	0x00000001


	//----- nvinfo : EIATTR_CRS_STACK_SIZE
	.align		4
.L_186:
        /*00a8*/ 	.byte	0x04, 0x1e
        /*00aa*/ 	.short	(.L_188 - .L_187)
.L_187:
        /*00ac*/ 	.word	0x00000000


	//----- nvinfo : EIATTR_CBANK_PARAM_SIZE
	.align		4
.L_188:
        /*00b0*/ 	.byte	0x03, 0x19
        /*00b2*/ 	.short	0x0028


	//----- nvinfo : EIATTR_PARAM_CBANK
	.align		4
        /*00b4*/ 	.byte	0x04, 0x0a
        /*00b6*/ 	.short	(.L_190 - .L_189)
	.align		4
.L_189:
        /*00b8*/ 	.word	index@(.nv.constant0._ZN3cub18CUB_300001_SM_10006detail9transform16transform_kernelINS2_10policy_hubILb1EN4cuda3std3__45tupleIJN6thrust24THRUST_300001_SM_1000_NS6detail15normal_iteratorINSA_10device_ptrIiEEEEEEEE10policy1000Ei6squareIiESF_JPiEEEvT0_iT1_T2_DpNS2_10kernel_argIT3_EE)
        /*00bc*/ 	.short	0x0380
        /*00be*/ 	.short	0x0028


	//----- nvinfo : EIATTR_SW_WAR
	.align		4
.L_190:
        /*00c0*/ 	.byte	0x04, 0x36
        /*00c2*/ 	.short	(.L_192 - .L_191)
.L_191:
        /*00c4*/ 	.word	0x00000008
.L_192:


//--------------------- .nv.info._ZN3cub18CUB_300001_SM_10006detail8for_each13static_kernelINS2_12policy_hub_t12policy_500_tElN6thrust24THRUST_300001_SM_1000_NS8cuda_cub10__tabulate7functorINS7_6detail15normal_iteratorINS7_10device_ptrIiEEEENS7_6system6detail7generic6detail22compute_sequence_valueIivEElEEEEvT0_T1_ --------------------------
	.section	.nv.info._ZN3cub18CUB_300001_SM_10006detail8for_each13static_kernelINS2_12policy_hub_t12policy_500_tElN6thrust24THRUST_300001_SM_1000_NS8cuda_cub10__tabulate7functorINS7_6detail15normal_iteratorINS7_10device_ptrIiEEEENS7_6system6detail7generic6detail22compute_sequence_valueIivEElEEEEvT0_T1_,"",@"SHT_CUDA_INFO"
	.sectionflags	@""
	.align	4


	//----- nvinfo : EIATTR_CUDA_API_VERSION
	.align		4
        /*0000*/ 	.byte	0x04, 0x37
        /*0002*/ 	.short	(.L_194 - .L_193)
.L_193:
        /*0004*/ 	.word	0x00000082


	//----- nvinfo : EIATTR_KPARAM_INFO
	.align		4
.L_194:
        /*0008*/ 	.byte	0x04, 0x17
        /*000a*/ 	.short	(.L_196 - .L_195)
.L_195:
        /*000c*/ 	.word	0x00000000
        /*0010*/ 	.short	0x0001
        /*0012*/ 	.short	0x0008
        /*0014*/ 	.byte	0x00, 0xf0, 0x41, 0x00


	//----- nvinfo : EIATTR_KPARAM_INFO
	.align		4
.L_196:
        /*0018*/ 	.byte	0x04, 0x17
        /*001a*/ 	.short	(.L_198 - .L_197)
.L_197:
        /*001c*/ 	.word	0x00000000
        /*0020*/ 	.short	0x0000
        /*0022*/ 	.short	0x0000
        /*0024*/ 	.byte	0x00, 0xf0, 0x21, 0x00


	//----- nvinfo : EIATTR_SPARSE_MMA_MASK
	.align		4
.L_198:
        /*0028*/ 	.byte	0x03, 0x50
        /*002a*/ 	.short	0x0000


	//----- nvinfo : EIATTR_MAXREG_COUNT
	.align		4
        /*002c*/ 	.byte	0x03, 0x1b
        /*002e*/ 	.short	0x00ff


	//----- nvinfo : EIATTR_MERCURY_ISA_VERSION
	.align		4
        /*0030*/ 	.byte	0x03, 0x5f
        /*0032*/ 	.short	0x0101


	//----- nvinfo : EIATTR_VRC_CTA_INIT_COUNT
	.align		4
        /*0034*/ 	.byte	0x02, 0x4a
	.zero		1
	.zero		1


	//----- nvinfo : EIATTR_EXIT_INSTR_OFFSETS
	.align		4
        /*0038*/ 	.byte	0x04, 0x1c
        /*003a*/ 	.short	(.L_200 - .L_199)


	//   ....[0]....
.L_199:
        /*003c*/ 	.word	0x00000160


	//   ....[1]....
        /*0040*/ 	.word	0x000002b0


	//   ....[2]....
        /*0044*/ 	.word	0x00000340


	//----- nvinfo : EIATTR_MAX_THREADS
	.align		4
.L_200:
        /*0048*/ 	.byte	0x04, 0x05
        /*004a*/ 	.short	(.L_202 - .L_201)
.L_201:
        /*004c*/ 	.word	0x00000100
        /*0050*/ 	.word	0x00000001
        /*0054*/ 	.word	0x00000001


	//----- nvinfo : EIATTR_CRS_STACK_SIZE
	.align		4
.L_202:
        /*0058*/ 	.byte	0x04, 0x1e
        /*005a*/ 	.short	(.L_204 - .L_203)
.L_203:
        /*005c*/ 	.word	0x00000000


	//----- nvinfo : EIATTR_CBANK_PARAM_SIZE
	.align		4
.L_204:
        /*0060*/ 	.byte	0x03, 0x19
        /*0062*/ 	.short	0x0018


	//----- nvinfo : EIATTR_PARAM_CBANK
	.align		4
        /*0064*/ 	.byte	0x04, 0x0a
        /*0066*/ 	.short	(.L_206 - .L_205)
	.align		4
.L_205:
        /*0068*/ 	.word	index@(.nv.constant0._ZN3cub18CUB_300001_SM_10006detail8for_each13static_kernelINS2_12policy_hub_t12policy_500_tElN6thrust24THRUST_300001_SM_1000_NS8cuda_cub10__tabulate7functorINS7_6detail15normal_iteratorINS7_10device_ptrIiEEEENS7_6system6detail7generic6detail22compute_sequence_valueIivEElEEEEvT0_T1_)
        /*006c*/ 	.short	0x0380
        /*006e*/ 	.short	0x0018


	//----- nvinfo : EIATTR_SW_WAR
	.align		4
.L_206:
        /*0070*/ 	.byte	0x04, 0x36
        /*0072*/ 	.short	(.L_208 - .L_207)
.L_207:
        /*0074*/ 	.word	0x00000008
.L_208:


//--------------------- .nv.info._ZN3cub18CUB_300001_SM_10006detail8for_each13static_kernelINS2_12policy_hub_t12policy_500_tEmN6thrust24THRUST_300001_SM_1000_NS8cuda_cub20__uninitialized_fill7functorINS7_10device_ptrIiEEiEEEEvT0_T1_ --------------------------
	.section	.nv.info._ZN3cub18CUB_300001_SM_10006detail8for_each13static_kernelINS2_12policy_hub_t12policy_500_tEmN6thrust24THRUST_300001_SM_1000_NS8cuda_cub20__uninitialized_fill7functorINS7_10device_ptrIiEEiEEEEvT0_T1_,"",@"SHT_CUDA_INFO"
	.sectionflags	@""
	.align	4


	//----- nvinfo : EIATTR_CUDA_API_VERSION
	.align		4
        /*0000*/ 	.byte	0x04, 0x37
        /*0002*/ 	.short	(.L_210 - .L_209)
.L_209:
        /*0004*/ 	.word	0x00000082


	//----- nvinfo : EIATTR_KPARAM_INFO
	.align		4
.L_210:
        /*0008*/ 	.byte	0x04, 0x17
        /*000a*/ 	.short	(.L_212 - .L_211)
.L_211:
        /*000c*/ 	.word	0x00000000
        /*0010*/ 	.short	0x0001
        /*0012*/ 	.short	0x0008
        /*0014*/ 	.byte	0x00, 0xf0, 0x41, 0x00


	//----- nvinfo : EIATTR_KPARAM_INFO
	.align		4
.L_212:
        /*0018*/ 	.byte	0x04, 0x17
        /*001a*/ 	.short	(.L_214 - .L_213)
.L_213:
        /*001c*/ 	.word	0x00000000
        /*0020*/ 	.short	0x0000
        /*0022*/ 	.short	0x0000
        /*0024*/ 	.byte	0x00, 0xf0, 0x21, 0x00


	//----- nvinfo : EIATTR_SPARSE_MMA_MASK
	.align		4
.L_214:
        /*0028*/ 	.byte	0x03, 0x50
        /*002a*/ 	.short	0x0000


	//----- nvinfo : EIATTR_MAXREG_COUNT
	.align		4
        /*002c*/ 	.byte	0x03, 0x1b
        /*002e*/ 	.short	0x00ff


	//----- nvinfo : EIATTR_MERCURY_ISA_VERSION
	.align		4
        /*0030*/ 	.byte	0x03, 0x5f
        /*0032*/ 	.short	0x0101


	//----- nvinfo : EIATTR_VRC_CTA_INIT_COUNT
	.align		4
        /*0034*/ 	.byte	0x02, 0x4a
	.zero		1
	.zero		1


	//----- nvinfo : EIATTR_EXIT_INSTR_OFFSETS
	.align		4
        /*0038*/ 	.byte	0x04, 0x1c
        /*003a*/ 	.short	(.L_216 - .L_215)


	//   ....[0]....
.L_215:
        /*003c*/ 	.word	0x00000130


	//   ....[1]....
        /*0040*/ 	.word	0x00000230


	//   ....[2]....
        /*0044*/ 	.word	0x00000260


	//----- nvinfo : EIATTR_MAX_THREADS
	.align		4
.L_216:
        /*0048*/ 	.byte	0x04, 0x05
        /*004a*/ 	.short	(.L_218 - .L_217)
.L_217:
        /*004c*/ 	.word	0x00000100
        /*0050*/ 	.word	0x00000001
        /*0054*/ 	.word	0x00000001


	//----- nvinfo : EIATTR_CBANK_PARAM_SIZE
	.align		4
.L_218:
        /*0058*/ 	.byte	0x03, 0x19
        /*005a*/ 	.short	0x0018


	//----- nvinfo : EIATTR_PARAM_CBANK
	.align		4
        /*005c*/ 	.byte	0x04, 0x0a
        /*005e*/ 	.short	(.L_220 - .L_219)
	.align		4
.L_219:
        /*0060*/ 	.word	index@(.nv.constant0._ZN3cub18CUB_300001_SM_10006detail8for_each13static_kernelINS2_12policy_hub_t12policy_500_tEmN6thrust24THRUST_300001_SM_1000_NS8cuda_cub20__uninitialized_fill7functorINS7_10device_ptrIiEEiEEEEvT0_T1_)
        /*0064*/ 	.short	0x0380
        /*0066*/ 	.short	0x0018


	//----- nvinfo : EIATTR_SW_WAR
	.align		4
.L_220:
        /*0068*/ 	.byte	0x04, 0x36
        /*006a*/ 	.short	(.L_222 - .L_221)
.L_221:
        /*006c*/ 	.word	0x00000008
.L_222:


//--------------------- .nv.info._ZN3cub18CUB_300001_SM_10006detail11EmptyKernelIvEEvv --------------------------
	.section	.nv.info._ZN3cub18CUB_300001_SM_10006detail11EmptyKernelIvEEvv,"",@"SHT_CUDA_INFO"
	.sectionflags	@""
	.align	4


	//----- nvinfo : EIATTR_CUDA_API_VERSION
	.align		4
        /*0000*/ 	.byte	0x04, 0x37
        /*0002*/ 	.short	(.L_224 - .L_223)
.L_223:
        /*0004*/ 	.word	0x00000082


	//----- nvinfo : EIATTR_SPARSE_MMA_MASK
	.align		4
.L_224:
        /*0008*/ 	.byte	0x03, 0x50
        /*000a*/ 	.short	0x0000


	//----- nvinfo : EIATTR_MAXREG_COUNT
	.align		4
        /*000c*/ 	.byte	0x03, 0x1b
        /*000e*/ 	.short	0x00ff


	//----- nvinfo : EIATTR_MERCURY_ISA_VERSION
	.align		4
        /*0010*/ 	.byte	0x03, 0x5f
        /*0012*/ 	.short	0x0101


	//----- nvinfo : EIATTR_VRC_CTA_INIT_COUNT
	.align		4
        /*0014*/ 	.byte	0x02, 0x4a
	.zero		1
	.zero		1


	//----- nvinfo : EIATTR_EXIT_INSTR_OFFSETS
	.align		4
        /*0018*/ 	.byte	0x04, 0x1c
        /*001a*/ 	.short	(.L_226 - .L_225)


	//   ....[0]....
.L_225:
        /*001c*/ 	.word	0x00000010


	//----- nvinfo : EIATTR_SW_WAR
	.align		4
.L_226:
        /*0020*/ 	.byte	0x04, 0x36
        /*0022*/ 	.short	(.L_228 - .L_227)
.L_227:
        /*0024*/ 	.word	0x00000008
.L_228:


//--------------------- .nv.callgraph             --------------------------
	.section	.nv.callgraph,"",@"SHT_CUDA_CALLGRAPH"
	.align	4
	.sectionentsize	8
	.align		4
        /*0000*/ 	.word	0x00000000
	.align		4
        /*0004*/ 	.word	0xffffffff
	.align		4
        /*0008*/ 	.word	0x00000000
	.align		4
        /*000c*/ 	.word	0xfffffffe
	.align		4
        /*0010*/ 	.word	0x00000000
	.align		4
        /*0014*/ 	.word	0xfffffffd
	.align		4
        /*0018*/ 	.word	0x00000000
	.align		4
        /*001c*/ 	.word	0xfffffffc


//--------------------- .nv.constant4             --------------------------
	.section	.nv.constant4,"a",@progbits
	.align	8
	.align		8
.nv.constant4:
        /*0000*/ 	.dword	_ZN30_INTERNAL_510a8f8c_4_k_cu_main4cuda3std3__45__cpo5beginE
	.align		8
        /*0008*/ 	.dword	_ZN30_INTERNAL_510a8f8c_4_k_cu_main4cuda3std3__45__cpo3endE
	.align		8
        /*0010*/ 	.dword	_ZN30_INTERNAL_510a8f8c_4_k_cu_main4cuda3std3__45__cpo6cbeginE
	.align		8
        /*0018*/ 	.dword	_ZN30_INTERNAL_510a8f8c_4_k_cu_main4cuda3std3__45__cpo4cendE
	.align		8
        /*0020*/ 	.dword	_ZN30_INTERNAL_510a8f8c_4_k_cu_main4cuda3std3__45__cpo6rbeginE
	.align		8
        /*0028*/ 	.dword	_ZN30_INTERNAL_510a8f8c_4_k_cu_main4cuda3std3__45__cpo4rendE
	.align		8
        /*0030*/ 	.dword	_ZN30_INTERNAL_510a8f8c_4_k_cu_main4cuda3std3__45__cpo7crbeginE
	.align		8
        /*0038*/ 	.dword	_ZN30_INTERNAL_510a8f8c_4_k_cu_main4cuda3std3__45__cpo5crendE
	.align		8
        /*0040*/ 	.dword	_ZN30_INTERNAL_510a8f8c_4_k_cu_main4cuda3std3__432_GLOBAL__N__510a8f8c_4_k_cu_main6ignoreE
	.align		8
        /*0048*/ 	.dword	_ZN30_INTERNAL_510a8f8c_4_k_cu_main4cuda3std3__419piecewise_constructE
	.align		8
        /*0050*/ 	.dword	_ZN30_INTERNAL_510a8f8c_4_k_cu_main4cuda3std3__48in_placeE
	.align		8
        /*0058*/ 	.dword	_ZN30_INTERNAL_510a8f8c_4_k_cu_main4cuda3std3__420unreachable_sentinelE
	.align		8
        /*0060*/ 	.dword	_ZN30_INTERNAL_510a8f8c_4_k_cu_main4cuda3std3__47nulloptE
	.align		8
        /*0068*/ 	.dword	_ZN30_INTERNAL_510a8f8c_4_k_cu_main4cuda3std3__48unexpectE
	.align		8
        /*0070*/ 	.dword	_ZN30_INTERNAL_510a8f8c_4_k_cu_main4cuda3std6ranges3__45__cpo4swapE
	.align		8
        /*0078*/ 	.dword	_ZN30_INTERNAL_510a8f8c_4_k_cu_main4cuda3std6ranges3__45__cpo9iter_moveE
	.align		8
        /*0080*/ 	.dword	_ZN30_INTERNAL_510a8f8c_4_k_cu_main4cuda3std6ranges3__45__cpo5beginE
	.align		8
        /*0088*/ 	.dword	_ZN30_INTERNAL_510a8f8c_4_k_cu_main4cuda3std6ranges3__45__cpo3endE
	.align		8
        /*0090*/ 	.dword	_ZN30_INTERNAL_510a8f8c_4_k_cu_main4cuda3std6ranges3__45__cpo6cbeginE
	.align		8
        /*0098*/ 	.dword	_ZN30_INTERNAL_510a8f8c_4_k_cu_main4cuda3std6ranges3__45__cpo4cendE
	.align		8
        /*00a0*/ 	.dword	_ZN30_INTERNAL_510a8f8c_4_k_cu_main4cuda3std6ranges3__45__cpo7advanceE
	.align		8
        /*00a8*/ 	.dword	_ZN30_INTERNAL_510a8f8c_4_k_cu_main4cuda3std6ranges3__45__cpo9iter_swapE
	.align		8
        /*00b0*/ 	.dword	_ZN30_INTERNAL_510a8f8c_4_k_cu_main4cuda3std6ranges3__45__cpo4nextE
	.align		8
        /*00b8*/ 	.dword	_ZN30_INTERNAL_510a8f8c_4_k_cu_main4cuda3std6ranges3__45__cpo4prevE
	.align		8
        /*00c0*/ 	.dword	_ZN30_INTERNAL_510a8f8c_4_k_cu_main4cuda3std6ranges3__45__cpo4dataE
	.align		8
        /*00c8*/ 	.dword	_ZN30_INTERNAL_510a8f8c_4_k_cu_main4cuda3std6ranges3__45__cpo5cdataE
	.align		8
        /*00d0*/ 	.dword	_ZN30_INTERNAL_510a8f8c_4_k_cu_main4cuda3std6ranges3__45__cpo4sizeE
	.align		8
        /*00d8*/ 	.dword	_ZN30_INTERNAL_510a8f8c_4_k_cu_main4cuda3std6ranges3__45__cpo5ssizeE
	.align		8
        /*00e0*/ 	.dword	_ZN30_INTERNAL_510a8f8c_4_k_cu_main4cuda3std6ranges3__45__cpo8distanceE
	.align		8
        /*00e8*/ 	.dword	_ZN30_INTERNAL_510a8f8c_4_k_cu_main6thrust24THRUST_300001_SM_1000_NS8cuda_cub3parE
	.align		8
        /*00f0*/ 	.dword	_ZN30_INTERNAL_510a8f8c_4_k_cu_main6thrust24THRUST_300001_SM_1000_NS8cuda_cub10par_nosyncE
	.align		8
        /*00f8*/ 	.dword	_ZN30_INTERNAL_510a8f8c_4_k_cu_main6thrust24THRUST_300001_SM_1000_NS6system6detail10sequential3seqE
	.align		8
        /*0100*/ 	.dword	_ZN30_INTERNAL_510a8f8c_4_k_cu_main6thrust24THRUST_300001_SM_1000_NS12placeholders2_1E
	.align		8
        /*0108*/ 	.dword	_ZN30_INTERNAL_510a8f8c_4_k_cu_main6thrust24THRUST_300001_SM_1000_NS12placeholders2_2E
	.align		8
        /*0110*/ 	.dword	_ZN30_INTERNAL_510a8f8c_4_k_cu_main6thrust24THRUST_300001_SM_1000_NS12placeholders2_3E
	.align		8
        /*0118*/ 	.dword	_ZN30_INTERNAL_510a8f8c_4_k_cu_main6thrust24THRUST_300001_SM_1000_NS12placeholders2_4E
	.align		8
        /*0120*/ 	.dword	_ZN30_INTERNAL_510a8f8c_4_k_cu_main6thrust24THRUST_300001_SM_1000_NS12placeholders2_5E
	.align		8
        /*0128*/ 	.dword	_ZN30_INTERNAL_510a8f8c_4_k_cu_main6thrust24THRUST_300001_SM_1000_NS12placeholders2_6E
	.align		8
        /*0130*/ 	.dword	_ZN30_INTERNAL_510a8f8c_4_k_cu_main6thrust24THRUST_300001_SM_1000_NS12placeholders2_7E
	.align		8
        /*0138*/ 	.dword	_ZN30_INTERNAL_510a8f8c_4_k_cu_main6thrust24THRUST_300001_SM_1000_NS12placeholders2_8E
	.align		8
        /*0140*/ 	.dword	_ZN30_INTERNAL_510a8f8c_4_k_cu_main6thrust24THRUST_300001_SM_1000_NS12placeholders2_9E
	.align		8
        /*0148*/ 	.dword	_ZN30_INTERNAL_510a8f8c_4_k_cu_main6thrust24THRUST_300001_SM_1000_NS12placeholders3_10E
	.align		8
        /*0150*/ 	.dword	_ZN30_INTERNAL_510a8f8c_4_k_cu_main6thrust24THRUST_300001_SM_1000_NS3seqE


//--------------------- .text._ZN3cub18CUB_300001_SM_10006detail9transform16transform_kernelINS2_10policy_hubILb0EN4cuda3std3__45tupleIJN6thrust24THRUST_300001_SM_1000_NS6detail15normal_iteratorINSA_10device_ptrIiEEEESF_EEEE10policy1000ElNS7_4plusIiEESF_JPiSL_EEEvT0_iT1_T2_DpNS2_10kernel_argIT3_EE --------------------------
	.section	.text._ZN3cub18CUB_300001_SM_10006detail9transform16transform_kernelINS2_10policy_hubILb0EN4cuda3std3__45tupleIJN6thrust24THRUST_300001_SM_1000_NS6detail15normal_iteratorINSA_10device_ptrIiEEEESF_EEEE10policy1000ElNS7_4plusIiEESF_JPiSL_EEEvT0_iT1_T2_DpNS2_10kernel_argIT3_EE,"ax",@progbits
	.align	128
        .global         _ZN3cub18CUB_300001_SM_10006detail9transform16transform_kernelINS2_10policy_hubILb0EN4cuda3std3__45tupleIJN6thrust24THRUST_300001_SM_1000_NS6detail15normal_iteratorINSA_10device_ptrIiEEEESF_EEEE10policy1000ElNS7_4plusIiEESF_JPiSL_EEEvT0_iT1_T2_DpNS2_10kernel_argIT3_EE
        .type           _ZN3cub18CUB_300001_SM_10006detail9transform16transform_kernelINS2_10policy_hubILb0EN4cuda3std3__45tupleIJN6thrust24THRUST_300001_SM_1000_NS6detail15normal_iteratorINSA_10device_ptrIiEEEESF_EEEE10policy1000ElNS7_4plusIiEESF_JPiSL_EEEvT0_iT1_T2_DpNS2_10kernel_argIT3_EE,@function
        .size           _ZN3cub18CUB_300001_SM_10006detail9transform16transform_kernelINS2_10policy_hubILb0EN4cuda3std3__45tupleIJN6thrust24THRUST_300001_SM_1000_NS6detail15normal_iteratorINSA_10device_ptrIiEEEESF_EEEE10policy1000ElNS7_4plusIiEESF_JPiSL_EEEvT0_iT1_T2_DpNS2_10kernel_argIT3_EE,(.L_x_105 - _ZN3cub18CUB_300001_SM_10006detail9transform16transform_kernelINS2_10policy_hubILb0EN4cuda3std3__45tupleIJN6thrust24THRUST_300001_SM_1000_NS6detail15normal_iteratorINSA_10device_ptrIiEEEESF_EEEE10policy1000ElNS7_4plusIiEESF_JPiSL_EEEvT0_iT1_T2_DpNS2_10kernel_argIT3_EE)
        .other          _ZN3cub18CUB_300001_SM_10006detail9transform16transform_kernelINS2_10policy_hubILb0EN4cuda3std3__45tupleIJN6thrust24THRUST_300001_SM_1000_NS6detail15normal_iteratorINSA_10device_ptrIiEEEESF_EEEE10policy1000ElNS7_4plusIiEESF_JPiSL_EEEvT0_iT1_T2_DpNS2_10kernel_argIT3_EE,@"STO_CUDA_ENTRY STV_DEFAULT"
_ZN3cub18CUB_300001_SM_10006detail9transform16transform_kernelINS2_10policy_hubILb0EN4cuda3std3__45tupleIJN6thrust24THRUST_300001_SM_1000_NS6detail15normal_iteratorINSA_10device_ptrIiEEEESF_EEEE10policy1000ElNS7_4plusIiEESF_JPiSL_EEEvT0_iT1_T2_DpNS2_10kernel_argIT3_EE:
.text._ZN3cub18CUB_300001_SM_10006detail9transform16transform_kernelINS2_10policy_hubILb0EN4cuda3std3__45tupleIJN6thrust24THRUST_300001_SM_1000_NS6detail15normal_iteratorINSA_10device_ptrIiEEEESF_EEEE10policy1000ElNS7_4plusIiEESF_JPiSL_EEEvT0_iT1_T2_DpNS2_10kernel_argIT3_EE:
[----:B------:R-:W-:Y:S01]  /*0000*/  LDC R1, c[0x0][0x37c] ;  /* 0x0000df00ff017b82 */ /* 0x000fe20000000800 */
[----:B------:R-:W1:Y:S07]  /*0010*/  LDCU UR24, c[0x0][0x388] ;  /* 0x00007100ff1877ac */ /* 0x000e6e0008000800 */
[----:B------:R-:W2:Y:S01]  /*0020*/  S2UR UR5, SR_CTAID.X ;  /* 0x00000000000579c3 */ /* 0x000ea20000002500 */
[----:B------:R-:W3:Y:S01]  /*0030*/  LDCU UR7, c[0x0][0x370] ;  /* 0x00006e00ff0777ac */ /* 0x000ee20008000800 */
[----:B------:R-:W4:Y:S06]  /*0040*/  LDCU.64 UR22, c[0x0][0x358] ;  /* 0x00006b00ff1677ac */ /* 0x000f2c0008000a00 */
[----:B------:R-:W5:Y:S01]  /*0050*/  LDC.64 R2, c[0x0][0x380] ;  /* 0x0000e000ff027b82 */ /* 0x000f620000000a00 */
[----:B-1----:R-:W-:-:S04]  /*0060*/  USHF.L.U32 UR19, UR24, 0x7, URZ ;  /* 0x0000000718137899 */ /* 0x002fc800080006ff */
[----:B------:R-:W-:Y:S02]  /*0070*/  USHF.R.S32.HI UR8, URZ, 0x1f, UR19 ;  /* 0x0000001fff087899 */ /* 0x000fe40008011413 */
[----:B--2---:R-:W-:Y:S02]  /*0080*/  UIMAD.WIDE.U32 UR20, UR19, UR5, URZ ;  /* 0x00000005131472a5 */ /* 0x004fe4000f8e00ff */
[----:B------:R-:W-:Y:S02]  /*0090*/  UIMAD UR6, UR8, UR5, URZ ;  /* 0x00000005080672a4 */ /* 0x000fe4000f8e02ff */
[----:B------:R-:W-:Y:S02]  /*00a0*/  UIADD3 UR4, UPT, UPT, UR5, 0x2, URZ ;  /* 0x0000000205047890 */ /* 0x000fe4000fffe0ff */
[----:B------:R-:W-:Y:S02]  /*00b0*/  UIADD3 UR6, UPT, UPT, UR21, UR6, URZ ;  /* 0x0000000615067290 */ /* 0x000fe4000fffe0ff */
[----:B---3--:R-:W-:Y:S01]  /*00c0*/  UISETP.GE.U32.AND UP0, UPT, UR4, UR7, UPT ;  /* 0x000000070400728c */ /* 0x008fe2000bf06070 */
[----:B-----5:R-:W-:-:S03]  /*00d0*/  IADD3 R0, P0, PT, R2, -UR20, RZ ;  /* 0x8000001402007c10 */ /* 0x020fc6000ff1e0ff */
[----:B------:R-:W-:Y:S01]  /*00e0*/  UISETP.EQ.OR UP0, UPT, UR5, URZ, UP0 ;  /* 0x000000ff0500728c */ /* 0x000fe20008702670 */
[----:B------:R-:W-:Y:S02]  /*00f0*/  IADD3.X R2, PT, PT, R3, ~UR6, RZ, P0, !PT ;  /* 0x8000000603027c10 */ /* 0x000fe400087fe4ff */
[----:B------:R-:W-:-:S04]  /*0100*/  ISETP.LT.U32.AND P0, PT, R0, UR19, PT ;  /* 0x0000001300007c0c */ /* 0x000fc8000bf01070 */
[----:B------:R-:W-:-:S04]  /*0110*/  ISETP.LT.AND.EX P0, PT, R2, UR8, PT, P0 ;  /* 0x0000000802007c0c */ /* 0x000fc8000bf01300 */
[----:B------:R-:W-:Y:S01]  /*0120*/  SEL R0, R0, UR19, P0 ;  /* 0x0000001300007c07 */ /* 0x000fe20008000000 */
[----:B----4-:R-:W-:Y:S08]  /*0130*/  BRA.U UP0, `(.L_x_0) ;  /* 0x0000000100e47547 */ /* 0x010ff0000b800000 */
[----:B------:R-:W1:Y:S01]  /*0140*/  S2R R2, SR_TID.X ;  /* 0x0000000000027919 */ /* 0x000e620000002100 */
[----:B------:R-:W-:Y:S01]  /*0150*/  ELECT P0, URZ, PT ;  /* 0x0000000000ff782f */ /* 0x000fe20003800000 */
[----:B------:R-:W-:Y:S03]  /*0160*/  BSSY.RECONVERGENT B0, `(.L_x_1) ;  /* 0x000002e000007945 */ /* 0x000fe60003800200 */
[----:B-1----:R-:W-:-:S13]  /*0170*/  ISETP.GT.U32.OR P0, PT, R2, 0x1f, !P0 ;  /* 0x0000001f0200780c */ /* 0x002fda0004704470 */
[----:B------:R-:W-:Y:S05]  /*0180*/  @P0 BRA `(.L_x_2) ;  /* 0x0000000000ac0947 */ /* 0x000fea0003800000 */
[----:B------:R-:W1:Y:S01]  /*0190*/  S2UR UR18, SR_CgaCtaId ;  /* 0x00000000001279c3 */ /* 0x000e620000008800 */
[----:B------:R-:W2:Y:S01]  /*01a0*/  LDCU UR15, c[0x0][0x3a0] ;  /* 0x00007400ff0f77ac */ /* 0x000ea20008000800 */
[----:B------:R-:W3:Y:S01]  /*01b0*/  LDCU UR17, c[0x0][0x3b0] ;  /* 0x00007600ff1177ac */ /* 0x000ee20008000800 */
[----:B------:R-:W-:Y:S01]  /*01c0*/  ULEA UR14, UR24, 0xf, 0x9 ;  /* 0x0000000f180e7891 */ /* 0x000fe2000f8e48ff */
[----:B------:R-:W-:Y:S01]  /*01d0*/  UMOV UR7, 0x400 ;  /* 0x0000040000077882 */ /* 0x000fe20000000000 */
[----:B------:R-:W-:Y:S01]  /*01e0*/  UMOV UR10, 0x1 ;  /* 0x00000001000a7882 */ /* 0x000fe20000000000 */
[----:B------:R-:W4:Y:S01]  /*01f0*/  LDCU.64 UR4, c[0x0][0x398] ;  /* 0x00007300ff0477ac */ /* 0x000f220008000a00 */
[----:B------:R-:W-:-:S04]  /*0200*/  UIADD3 UR10, UPT, UPT, -UR10, 0x100000, URZ ;  /* 0x001000000a0a7890 */ /* 0x000fc8000fffe1ff */
[----:B------:R-:W-:Y:S02]  /*0210*/  USHF.L.U32 UR11, UR10, 0xb, URZ ;  /* 0x0000000b0a0b7899 */ /* 0x000fe400080006ff */
[----:B------:R-:W-:Y:S02]  /*0220*/  USHF.L.U32 UR10, UR10, 0x1, URZ ;  /* 0x000000010a0a7899 */ /* 0x000fe400080006ff */
[----:B--2---:R-:W-:Y:S01]  /*0230*/  UIADD3 UR15, UPT, UPT, UR14, UR15, URZ ;  /* 0x0000000f0e0f7290 */ /* 0x004fe2000fffe0ff */
[----:B------:R-:W2:Y:S01]  /*0240*/  LDCU.64 UR12, c[0x0][0x3a8] ;  /* 0x00007500ff0c77ac */ /* 0x000ea20008000a00 */
[----:B---3--:R-:W-:Y:S02]  /*0250*/  UIADD3 UR14, UPT, UPT, UR14, UR17, URZ ;  /* 0x000000110e0e7290 */ /* 0x008fe4000fffe0ff */
[----:B-1----:R-:W-:Y:S02]  /*0260*/  ULEA UR17, UR18, UR7, 0x18 ;  /* 0x0000000712117291 */ /* 0x002fe4000f8ec0ff */
[----:B------:R-:W-:-:S02]  /*0270*/  UIADD3 UR16, UPT, UPT, UR7, 0x80, URZ ;  /* 0x0000008007107890 */ /* 0x000fc4000fffe0ff */
[----:B------:R-:W-:Y:S02]  /*0280*/  USHF.L.U64.HI UR9, UR20, 0x2, UR6 ;  /* 0x0000000214097899 */ /* 0x000fe40008010206 */
[----:B------:R-:W-:Y:S02]  /*0290*/  USHF.L.U32 UR8, UR20, 0x2, URZ ;  /* 0x0000000214087899 */ /* 0x000fe400080006ff */
[----:B------:R-:W-:Y:S02]  /*02a0*/  ULOP3.LUT UR15, UR15, 0xfffffff0, URZ, 0xc0, !UPT ;  /* 0xfffffff00f0f7892 */ /* 0x000fe4000f8ec0ff */
[----:B------:R-:W-:Y:S01]  /*02b0*/  ULOP3.LUT UR14, UR14, 0xfffffff0, URZ, 0xc0, !UPT ;  /* 0xfffffff00e0e7892 */ /* 0x000fe2000f8ec0ff */
[----:B------:R-:W1:Y:S02]  /*02c0*/  FENCE.VIEW.ASYNC.S ;  /* 0x00000000000073c6 */ /* 0x000e640000000000 */
[----:B-1----:R1:W3:Y:S02]  /*02d0*/  SYNCS.EXCH.64 URZ, [UR17], UR10 ;  /* 0x0000000a11ff75b2 */ /* 0x0022e40008000100 */
[----:B------:R-:W-:Y:S01]  /*02e0*/  @!PT LDS RZ, [RZ] ;  /* 0x00000000fffff984 */ /* 0x000fe20000000800 */
[----:B------:R-:W-:Y:S01]  /*02f0*/  @!PT LDS RZ, [RZ] ;  /* 0x00000000fffff984 */ /* 0x000fe20000000800 */
[----:B------:R-:W-:Y:S01]  /*0300*/  @!PT LDS RZ, [RZ] ;  /* 0x00000000fffff984 */ /* 0x000fe20000000800 */
[----:B------:R-:W-:Y:S01]  /*0310*/  @!PT LDS RZ, [RZ] ;  /* 0x00000000fffff984 */ /* 0x000fe20000000800 */
[----:B---3--:R3:W-:Y:S06]  /*0320*/  MEMBAR.ALL.CTA ;  /* 0x0000000000007992 */ /* 0x0087ec0000008000 */
[----:B---3--:R-:W3:Y:S01]  /*0330*/  FENCE.VIEW.ASYNC.S ;  /* 0x00000000000073c6 */ /* 0x008ee20000000000 */
[----:B------:R-:W-:-:S02]  /*0340*/  ULEA UR16, UR18, UR16, 0x18 ;  /* 0x0000001012107291 */ /* 0x000fc4000f8ec0ff */
[----:B----4-:R-:W-:Y:S02]  /*0350*/  UIADD3.64 UR4, UPT, UPT, UR8, UR4, URZ ;  /* 0x0000000408047297 */ /* 0x010fe4000fffe0ff */
[----:B------:R-:W-:Y:S02]  /*0360*/  USHF.R.U32.HI UR7, URZ, 0x4, UR15 ;  /* 0x00000004ff077899 */ /* 0x000fe4000801160f */
[----:B--2---:R-:W-:Y:S02]  /*0370*/  UIADD3.64 UR8, UPT, UPT, UR8, UR12, URZ ;  /* 0x0000000c08087297 */ /* 0x004fe4000fffe0ff */
[----:B------:R-:W-:Y:S02]  /*0380*/  UIADD3 UR15, UPT, UPT, UR15, UR14, URZ ;  /* 0x0000000e0f0f7290 */ /* 0x000fe4000fffe0ff */
[----:B------:R-:W-:Y:S02]  /*0390*/  ULEA UR12, UR24, UR16, 0x9 ;  /* 0x00000010180c7291 */ /* 0x000fe4000f8e48ff */
[----:B------:R-:W-:-:S02]  /*03a0*/  USHF.R.U32.HI UR14, URZ, 0x4, UR14 ;  /* 0x00000004ff0e7899 */ /* 0x000fc4000801160e */
[----:B------:R-:W-:Y:S01]  /*03b0*/  UPRMT UR7, UR7, 0x5410, URZ ;  /* 0x0000541007077896 */ /* 0x000fe200080000ff */
[----:B------:R-:W-:Y:S01]  /*03c0*/  IMAD.U32 R2, RZ, RZ, UR15 ;  /* 0x0000000fff027e24 */ /* 0x000fe2000f8e00ff */
[----:B------:R-:W-:Y:S02]  /*03d0*/  UIADD3 UR12, UPT, UPT, UR12, 0x80, URZ ;  /* 0x000000800c0c7890 */ /* 0x000fe4000fffe0ff */
[----:B------:R-:W-:Y:S01]  /*03e0*/  UPRMT UR14, UR14, 0x5410, URZ ;  /* 0x000054100e0e7896 */ /* 0x000fe200080000ff */
[----:B------:R-:W-:-:S04]  /*03f0*/  UMOV UR13, UR17 ;  /* 0x00000011000d7c82 */ /* 0x000fc80008000000 */
[----:B---3--:R1:W-:Y:S04]  /*0400*/  UBLKCP.S.G [UR16], [UR4], UR7 ;  /* 0x00000010040073ba */ /* 0x0083e80008000207 */
[----:B------:R1:W-:Y:S01]  /*0410*/  UBLKCP.S.G [UR12], [UR8], UR14 ;  /* 0x0000000c080073ba */ /* 0x0003e2000800020e */
[----:B------:R1:W-:Y:S01]  /*0420*/  SYNCS.ARRIVE.TRANS64 RZ, [UR17], R2 ;  /* 0x00000002ffff79a7 */ /* 0x0003e20008000011 */
[----:B------:R-:W-:Y:S01]  /*0430*/  NOP ;  /* 0x0000000000007918 */ /* 0x000fe20000000000 */
.L_x_2:
[----:B-1----:R-:W-:Y:S05]  /*0440*/  BSYNC.RECONVERGENT B0 ;  /* 0x0000000000007941 */ /* 0x002fea0003800200 */
.L_x_1:
[----:B------:R-:W1:Y:S08]  /*0450*/  S2UR UR5, SR_CgaCtaId ;  /* 0x00000000000579c3 */ /* 0x000e700000008800 */
[----:B------:R-:W-:Y:S01]  /*0460*/  BAR.SYNC.DEFER_BLOCKING 0x0 ;  /* 0x0000000000007b1d */ /* 0x000fe20000010000 */
[----:B------:R-:W-:-:S05]  /*0470*/  SHF.L.U32 R2, RZ, 0x1f, RZ ;  /* 0x0000001fff027819 */ /* 0x000fca00000006ff */
[----:B------:R-:W-:Y:S02]  /*0480*/  UMOV UR4, 0x400 ;  /* 0x0000040000047882 */ /* 0x000fe40000000000 */
[----:B-1----:R-:W-:-:S12]  /*0490*/  ULEA UR4, UR5, UR4, 0x18 ;  /* 0x0000000405047291 */ /* 0x002fd8000f8ec0ff */
.L_x_3:
[----:B------:R-:W1:Y:S02]  /*04a0*/  SYNCS.PHASECHK.TRANS64.TRYWAIT P0, [UR4], R2 ;  /* 0x00000002ff0075a7 */ /* 0x000e640008001104 */
[----:B-1----:R-:W-:Y:S05]  /*04b0*/  @!P0 BRA `(.L_x_3) ;  /* 0xfffffffc00f88947 */ /* 0x002fea000383ffff */
[----:B------:R-:W-:Y:S05]  /*04c0*/  BRA `(.L_x_4) ;  /* 0x0000001400407947 */ /* 0x000fea0003800000 */
.L_x_0:
[----:B------:R-:W1:Y:S01]  /*04d0*/  S2R R3, SR_TID.Y ;  /* 0x0000000000037919 */ /* 0x000e620000002200 */
[----:B------:R-:W2:Y:S01]  /*04e0*/  LDCU UR9, c[0x0][0x360] ;  /* 0x00006c00ff0977ac */ /* 0x000ea20008000800 */
[----:B------:R-:W-:Y:S01]  /*04f0*/  IMAD.SHL.U32 R4, R0, 0x4, RZ ;  /* 0x0000000400047824 */ /* 0x000fe200078e00ff */
[----:B------:R-:W-:Y:S01]  /*0500*/  BSSY.RECONVERGENT B0, `(.L_x_5) ;  /* 0x00000aa000007945 */ /* 0x000fe20003800200 */
[----:B------:R-:W1:Y:S01]  /*0510*/  S2R R6, SR_TID.Z ;  /* 0x0000000000067919 */ /* 0x000e620000002300 */
[----:B------:R-:W2:Y:S01]  /*0520*/  LDCU UR10, c[0x0][0x364] ;  /* 0x00006c80ff0a77ac */ /* 0x000ea20008000800 */
[----:B------:R-:W3:Y:S01]  /*0530*/  LDC R2, c[0x0][0x368] ;  /* 0x0000da00ff027b82 */ /* 0x000ee20000000800 */
[----:B------:R-:W-:Y:S01]  /*0540*/  SHF.R.S32.HI R5, RZ, 0x1f, R4 ;  /* 0x0000001fff057819 */ /* 0x000fe20000011404 */
[----:B------:R-:W4:Y:S03]  /*0550*/  S2R R8, SR_TID.X ;  /* 0x0000000000087919 */ /* 0x000f260000002100 */
[----:B------:R-:W-:-:S02]  /*0560*/  SHF.R.U64 R4, R4, 0x2, R5 ;  /* 0x0000000204047819 */ /* 0x000fc40000001205 */
[----:B------:R-:W-:Y:S01]  /*0570*/  SHF.R.U32.HI R5, RZ, 0x2, R5 ;  /* 0x00000002ff057819 */ /* 0x000fe20000011605 */
[----:B--2---:R-:W-:Y:S02]  /*0580*/  UIMAD UR4, UR9, UR10, URZ ;  /* 0x0000000a090472a4 */ /* 0x004fe4000f8e02ff */
[----:B-1----:R-:W-:Y:S02]  /*0590*/  IMAD R3, R6, UR10, R3 ;  /* 0x0000000a06037c24 */ /* 0x002fe4000f8e0203 */
[----:B------:R-:W-:Y:S02]  /*05a0*/  IMAD.MOV.U32 R6, RZ, RZ, RZ ;  /* 0x000000ffff067224 */ /* 0x000fe400078e00ff */
[----:B----4-:R-:W-:Y:S02]  /*05b0*/  IMAD R3, R3, UR9, R8 ;  /* 0x0000000903037c24 */ /* 0x010fe4000f8e0208 */
[----:B---3--:R-:W-:Y:S01]  /*05c0*/  IMAD R8, R2, UR4, RZ ;  /* 0x0000000402087c24 */ /* 0x008fe2000f8e02ff */
[----:B------:R-:W-:-:S02]  /*05d0*/  UMOV UR4, URZ ;  /* 0x000000ff00047c82 */ /* 0x000fc40008000000 */
[----:B------:R-:W-:-:S04]  /*05e0*/  ISETP.GT.U32.AND P0, PT, R4, R3, PT ;  /* 0x000000030400720c */ /* 0x000fc80003f04070 */
[----:B------:R-:W-:-:S13]  /*05f0*/  ISETP.GT.U32.AND.EX P0, PT, R5, RZ, PT, P0 ;  /* 0x000000ff0500720c */ /* 0x000fda0003f04100 */
[----:B------:R-:W-:Y:S05]  /*0600*/  @!P0 BRA `(.L_x_6) ;  /* 0x0000000800648947 */ /* 0x000fea0003800000 */
[----:B------:R-:W-:Y:S01]  /*0610*/  IMAD.IADD R9, R8, 0x1, R3 ;  /* 0x0000000108097824 */ /* 0x000fe200078e0203 */
[----:B------:R-:W-:Y:S01]  /*0620*/  BSSY.RECONVERGENT B1, `(.L_x_7) ;  /* 0x0000024000017945 */ /* 0x000fe20003800200 */
[----:B------:R-:W-:-:S03]  /*0630*/  IMAD.MOV.U32 R12, RZ, RZ, -0x1 ;  /* 0xffffffffff0c7424 */ /* 0x000fc600078e00ff */
[CC--:B------:R-:W-:Y:S02]  /*0640*/  ISETP.GT.U32.AND P1, PT, R4.reuse, R9.reuse, PT ;  /* 0x000000090400720c */ /* 0x0c0fe40003f24070 */
[CC--:B------:R-:W-:Y:S02]  /*0650*/  ISETP.GT.U32.AND P0, PT, R4.reuse, R9.reuse, PT ;  /* 0x000000090400720c */ /* 0x0c0fe40003f04070 */
[C---:B------:R-:W-:Y:S02]  /*0660*/  ISETP.GT.U32.AND.EX P1, PT, R5.reuse, RZ, PT, P1 ;  /* 0x000000ff0500720c */ /* 0x040fe40003f24110 */
[----:B------:R-:W-:Y:S02]  /*0670*/  ISETP.GT.U32.AND.EX P0, PT, R5, RZ, PT, P0 ;  /* 0x000000ff0500720c */ /* 0x000fe40003f04100 */
[----:B------:R-:W-:Y:S02]  /*0680*/  SEL R10, R4, R9, P1 ;  /* 0x00000009040a7207 */ /* 0x000fe40000800000 */
[----:B------:R-:W-:-:S02]  /*0690*/  SEL R7, RZ, 0x1, !P0 ;  /* 0x00000001ff077807 */ /* 0x000fc40004000000 */
[----:B------:R-:W-:Y:S02]  /*06a0*/  SEL R11, R5, RZ, P1 ;  /* 0x000000ff050b7207 */ /* 0x000fe40000800000 */
[----:B------:R-:W-:-:S04]  /*06b0*/  IADD3 R14, P0, P1, R10, -R7, -R9 ;  /* 0x800000070a0e7210 */ /* 0x000fc8000791e809 */
[----:B------:R-:W-:-:S04]  /*06c0*/  IADD3.X R15, PT, PT, R11, -0x1, R12, P0, P1 ;  /* 0xffffffff0b0f7810 */ /* 0x000fc800007e240c */
[----:B------:R-:W-:-:S13]  /*06d0*/  ISETP.NE.U32.AND P0, PT, R15, RZ, PT ;  /* 0x000000ff0f00720c */ /* 0x000fda0003f05070 */
[----:B------:R-:W-:Y:S05]  /*06e0*/  @P0 BRA `(.L_x_8) ;  /* 0x0000000000500947 */ /* 0x000fea0003800000 */
[----:B------:R-:W1:Y:S01]  /*06f0*/  I2F.U32.RP R9, R8 ;  /* 0x0000000800097306 */ /* 0x000e620000209000 */
[----:B------:R-:W-:Y:S01]  /*0700*/  IMAD.MOV R13, RZ, RZ, -R8 ;  /* 0x000000ffff0d7224 */ /* 0x000fe200078e0a08 */
[----:B------:R-:W-:-:S06]  /*0710*/  ISETP.NE.U32.AND P2, PT, R8, RZ, PT ;  /* 0x000000ff0800720c */ /* 0x000fcc0003f45070 */
[----:B-1----:R-:W1:Y:S02]  /*0720*/  MUFU.RCP R9, R9 ;  /* 0x0000000900097308 */ /* 0x002e640000001000 */
[----:B-1----:R-:W-:-:S06]  /*0730*/  VIADD R10, R9, 0xffffffe ;  /* 0x0ffffffe090a7836 */ /* 0x002fcc0000000000 */
[----:B------:R1:W2:Y:S02]  /*0740*/  F2I.FTZ.U32.TRUNC.NTZ R11, R10 ;  /* 0x0000000a000b7305 */ /* 0x0002a4000021f000 */
[----:B-1----:R-:W-:Y:S02]  /*0750*/  IMAD.MOV.U32 R10, RZ, RZ, RZ ;  /* 0x000000ffff0a7224 */ /* 0x002fe400078e00ff */
[----:B--2---:R-:W-:-:S04]  /*0760*/  IMAD R13, R13, R11, RZ ;  /* 0x0000000b0d0d7224 */ /* 0x004fc800078e02ff */
[----:B------:R-:W-:-:S06]  /*0770*/  IMAD.HI.U32 R11, R11, R13, R10 ;  /* 0x0000000d0b0b7227 */ /* 0x000fcc00078e000a */
[----:B------:R-:W-:-:S04]  /*0780*/  IMAD.HI.U32 R10, R11, R14, RZ ;  /* 0x0000000e0b0a7227 */ /* 0x000fc800078e00ff */
[----:B------:R-:W-:-:S04]  /*0790*/  IMAD.MOV R11, RZ, RZ, -R10 ;  /* 0x000000ffff0b7224 */ /* 0x000fc800078e0a0a */
[----:B------:R-:W-:-:S05]  /*07a0*/  IMAD R11, R8, R11, R14 ;  /* 0x0000000b080b7224 */ /* 0x000fca00078e020e */
[----:B------:R-:W-:-:S13]  /*07b0*/  ISETP.GE.U32.AND P0, PT, R11, R8, PT ;  /* 0x000000080b00720c */ /* 0x000fda0003f06070 */
[----:B------:R-:W-:Y:S02]  /*07c0*/  @P0 IMAD.IADD R11, R11, 0x1, -R8 ;  /* 0x000000010b0b0824 */ /* 0x000fe400078e0a08 */
[----:B------:R-:W-:-:S03]  /*07d0*/  @P0 VIADD R10, R10, 0x1 ;  /* 0x000000010a0a0836 */ /* 0x000fc60000000000 */
[----:B------:R-:W-:Y:S01]  /*07e0*/  ISETP.GE.U32.AND P1, PT, R11, R8, PT ;  /* 0x000000080b00720c */ /* 0x000fe20003f26070 */
[----:B------:R-:W-:-:S12]  /*07f0*/  IMAD.MOV.U32 R11, RZ, RZ, RZ ;  /* 0x000000ffff0b7224 */ /* 0x000fd800078e00ff */
[----:B------:R-:W-:Y:S02]  /*0800*/  @P1 IADD3 R10, PT, PT, R10, 0x1, RZ ;  /* 0x000000010a0a1810 */ /* 0x000fe40007ffe0ff */
[----:B------:R-:W-:Y:S01]  /*0810*/  @!P2 LOP3.LUT R10, RZ, R8, RZ, 0x33, !PT ;  /* 0x00000008ff0aa212 */ /* 0x000fe200078e33ff */
[----:B------:R-:W-:Y:S06]  /*0820*/  BRA `(.L_x_9) ;  /* 0x00000000000c7947 */ /* 0x000fec0003800000 */
.L_x_8:
[----:B------:R-:W-:Y:S01]  /*0830*/  IMAD.MOV.U32 R9, RZ, RZ, R14 ;  /* 0x000000ffff097224 */ /* 0x000fe200078e000e */
[----:B------:R-:W-:-:S07]  /*0840*/  MOV R14, 0x860 ;  /* 0x00000860000e7802 */ /* 0x000fce0000000f00 */
[----:B------:R-:W-:Y:S05]  /*0850*/  CALL.REL.NOINC `($__internal_0_$__cuda_sm20_div_u64) ;  /* 0x0000001400707944 */ /* 0x000fea0003c00000 */
.L_x_9:
[----:B------:R-:W-:Y:S05]  /*0860*/  BSYNC.RECONVERGENT B1 ;  /* 0x0000000000017941 */ /* 0x000fea0003800200 */
.L_x_7:
[----:B------:R-:W-:Y:S01]  /*0870*/  IADD3 R9, P0, PT, R10, R7, RZ ;  /* 0x000000070a097210 */ /* 0x000fe20007f1e0ff */
[----:B------:R-:W1:Y:S01]  /*0880*/  LDC R13, c[0x0][0x3a0] ;  /* 0x0000e800ff0d7b82 */ /* 0x000e620000000800 */
[----:B------:R-:W-:Y:S01]  /*0890*/  BSSY.RECONVERGENT B1, `(.L_x_10) ;  /* 0x0000033000017945 */ /* 0x000fe20003800200 */
[----:B------:R-:W-:Y:S01]  /*08a0*/  IMAD.MOV.U32 R29, RZ, RZ, R3 ;  /* 0x000000ffff1d7224 */ /* 0x000fe200078e0003 */
[C---:B------:R-:W-:Y:S01]  /*08b0*/  LOP3.LUT R7, R9.reuse, 0x3, RZ, 0xc0, !PT ;  /* 0x0000000309077812 */ /* 0x040fe200078ec0ff */
[----:B------:R-:W-:Y:S01]  /*08c0*/  IMAD.X R10, RZ, RZ, R11, P0 ;  /* 0x000000ffff0a7224 */ /* 0x000fe200000e060b */
[----:B------:R-:W-:Y:S02]  /*08d0*/  ISETP.GE.U32.AND P0, PT, R9, 0x3, PT ;  /* 0x000000030900780c */ /* 0x000fe40003f06070 */
[----:B------:R-:W-:Y:S02]  /*08e0*/  ISETP.NE.U32.AND P1, PT, R7, 0x3, PT ;  /* 0x000000030700780c */ /* 0x000fe40003f25070 */
[----:B------:R-:W-:Y:S01]  /*08f0*/  ISETP.GE.U32.AND.EX P0, PT, R10, RZ, PT, P0 ;  /* 0x000000ff0a00720c */ /* 0x000fe20003f06100 */
[----:B------:R-:W-:Y:S01]  /*0900*/  IMAD.MOV.U32 R10, RZ, RZ, R6 ;  /* 0x000000ffff0a7224 */ /* 0x000fe200078e0006 */
[----:B------:R-:W-:-:S02]  /*0910*/  ISETP.NE.AND.EX P1, PT, RZ, RZ, PT, P1 ;  /* 0x000000ffff00720c */ /* 0x000fc40003f25310 */
[----:B-1----:R-:W-:-:S11]  /*0920*/  SHF.R.S32.HI R11, RZ, 0x1f, R13 ;  /* 0x0000001fff0b7819 */ /* 0x002fd6000001140d */
[----:B------:R-:W-:Y:S05]  /*0930*/  @!P1 BRA `(.L_x_11) ;  /* 0x0000000000a09947 */ /* 0x000fea0003800000 */
[----:B------:R-:W1:Y:S01]  /*0940*/  S2UR UR7, SR_CgaCtaId ;  /* 0x00000000000779c3 */ /* 0x000e620000008800 */
[----:B------:R-:W2:Y:S01]  /*0950*/  LDCU.64 UR12, c[0x0][0x398] ;  /* 0x00007300ff0c77ac */ /* 0x000ea20008000a00 */
[C---:B------:R-:W-:Y:S01]  /*0960*/  IMAD.SHL.U32 R7, R3.reuse, 0x4, RZ ;  /* 0x0000000403077824 */ /* 0x040fe200078e00ff */
[----:B------:R-:W-:Y:S01]  /*0970*/  MOV R29, R3 ;  /* 0x00000003001d7202 */ /* 0x000fe20000000f00 */
[----:B------:R-:W-:Y:S01]  /*0980*/  IMAD.U32 R14, RZ, RZ, UR20 ;  /* 0x00000014ff0e7e24 */ /* 0x000fe2000f8e00ff */
[----:B------:R-:W-:Y:S01]  /*0990*/  UMOV UR5, 0x400 ;  /* 0x0000040000057882 */ /* 0x000fe20000000000 */
[----:B------:R-:W-:Y:S01]  /*09a0*/  IMAD.U32 R15, RZ, RZ, UR21 ;  /* 0x00000015ff0f7e24 */ /* 0x000fe2000f8e00ff */
[----:B------:R-:W-:Y:S01]  /*09b0*/  SHF.L.U64.HI R15, R3, 0x2, R6 ;  /* 0x00000002030f7819 */ /* 0x000fe20000010206 */
[----:B------:R-:W-:Y:S01]  /*09c0*/  IMAD.U32 R12, RZ, RZ, UR6 ;  /* 0x00000006ff0c7e24 */ /* 0x000fe2000f8e00ff */
[----:B------:R-:W-:Y:S01]  /*09d0*/  LEA R10, P1, R14, R7, 0x2 ;  /* 0x000000070e0a7211 */ /* 0x000fe200078210ff */
[----:B------:R-:W-:Y:S01]  /*09e0*/  VIADD R9, R9, 0x1 ;  /* 0x0000000109097836 */ /* 0x000fe20000000000 */
[----:B------:R-:W-:Y:S01]  /*09f0*/  UIADD3 UR5, UPT, UPT, UR5, 0x80, URZ ;  /* 0x0000008005057890 */ /* 0x000fe2000fffe0ff */
[----:B------:R-:W-:Y:S01]  /*0a00*/  IMAD R7, R2, UR10, RZ ;  /* 0x0000000a02077c24 */ /* 0x000fe2000f8e02ff */
[----:B------:R-:W-:-:S02]  /*0a10*/  LEA.HI.X R14, R14, R15, R12, 0x2, P1 ;  /* 0x0000000f0e0e7211 */ /* 0x000fc400008f140c */
[----:B------:R-:W-:Y:S01]  /*0a20*/  LOP3.LUT R9, R9, 0x3, RZ, 0xc0, !PT ;  /* 0x0000000309097812 */ /* 0x000fe200078ec0ff */
[----:B------:R-:W-:Y:S01]  /*0a30*/  IMAD R7, R7, UR9, RZ ;  /* 0x0000000907077c24 */ /* 0x000fe2000f8e02ff */
[----:B--2---:R-:W-:Y:S01]  /*0a40*/  IADD3 R17, P1, P2, R10, UR12, R13 ;  /* 0x0000000c0a117c10 */ /* 0x004fe2000fa3e00d */
[----:B------:R-:W-:-:S03]  /*0a50*/  IMAD.MOV.U32 R10, RZ, RZ, R6 ;  /* 0x000000ffff0a7224 */ /* 0x000fc600078e0006 */
[----:B------:R-:W-:Y:S01]  /*0a60*/  IADD3.X R18, PT, PT, R14, UR13, R11, P1, P2 ;  /* 0x0000000d0e127c10 */ /* 0x000fe20008fe440b */
[----:B-1----:R-:W-:Y:S01]  /*0a70*/  ULEA UR5, UR7, UR5, 0x18 ;  /* 0x0000000507057291 */ /* 0x002fe2000f8ec0ff */
[----:B------:R-:W-:-:S05]  /*0a80*/  IADD3 R9, P1, PT, RZ, -R9, RZ ;  /* 0x80000009ff097210 */ /* 0x000fca0007f3e0ff */
[----:B------:R-:W-:Y:S02]  /*0a90*/  VIADD R12, R13, UR5 ;  /* 0x000000050d0c7c36 */ /* 0x000fe40008000000 */
[----:B------:R-:W-:Y:S02]  /*0aa0*/  IMAD.X R16, RZ, RZ, -0x1, P1 ;  /* 0xffffffffff107424 */ /* 0x000fe400008e06ff */
[----:B------:R-:W-:-:S07]  /*0ab0*/  IMAD R12, R3, 0x4, R12 ;  /* 0x00000004030c7824 */ /* 0x000fce00078e020c */
.L_x_12:
[----:B------:R-:W-:Y:S01]  /*0ac0*/  IADD3 R9, P1, PT, R9, 0x1, RZ ;  /* 0x0000000109097810 */ /* 0x000fe20007f3e0ff */
[----:B------:R-:W-:Y:S01]  /*0ad0*/  IMAD.MOV.U32 R14, RZ, RZ, R17 ;  /* 0x000000ffff0e7224 */ /* 0x000fe200078e0011 */
[C---:B------:R-:W-:Y:S01]  /*0ae0*/  IADD3 R29, P2, PT, R8.reuse, R29, RZ ;  /* 0x0000001d081d7210 */ /* 0x040fe20007f5e0ff */
[----:B------:R-:W-:Y:S01]  /*0af0*/  IMAD.MOV.U32 R15, RZ, RZ, R18 ;  /* 0x000000ffff0f7224 */ /* 0x000fe200078e0012 */
[C---:B------:R-:W-:Y:S01]  /*0b00*/  LEA R17, P3, R8.reuse, R17, 0x2 ;  /* 0x0000001108117211 */ /* 0x040fe200078610ff */
[----:B------:R-:W-:Y:S01]  /*0b10*/  IMAD.X R16, RZ, RZ, R16, P1 ;  /* 0x000000ffff107224 */ /* 0x000fe200008e0610 */
[----:B------:R-:W-:Y:S01]  /*0b20*/  ISETP.NE.U32.AND P1, PT, R9, RZ, PT ;  /* 0x000000ff0900720c */ /* 0x000fe20003f25070 */
[----:B------:R-:W-:Y:S01]  /*0b30*/  IMAD.X R10, RZ, RZ, R10, P2 ;  /* 0x000000ffff0a7224 */ /* 0x000fe200010e060a */
[----:B------:R-:W-:Y:S01]  /*0b40*/  @!PT LDS RZ, [RZ] ;  /* 0x00000000fffff984 */ /* 0x000fe20000000800 */
[----:B------:R-:W-:Y:S01]  /*0b50*/  @!PT LDS RZ, [RZ] ;  /* 0x00000000fffff984 */ /* 0x000fe20000000800 */
[----:B------:R-:W-:Y:S01]  /*0b60*/  @!PT LDS RZ, [RZ] ;  /* 0x00000000fffff984 */ /* 0x000fe20000000800 */
[----:B------:R1:W-:Y:S01]  /*0b70*/  LDGSTS.E [R12], desc[UR22][R14.64] ;  /* 0x000000000e0c7fae */ /* 0x0003e2000b9a1016 */
[----:B------:R-:W-:Y:S02]  /*0b80*/  LEA.HI.X R18, R8, R18, RZ, 0x2, P3 ;  /* 0x0000001208127211 */ /* 0x000fe400018f14ff */
[----:B------:R-:W-:Y:S01]  /*0b90*/  ISETP.NE.AND.EX P1, PT, R16, RZ, PT, P1 ;  /* 0x000000ff1000720c */ /* 0x000fe20003f25310 */
[----:B-1----:R-:W-:-:S12]  /*0ba0*/  IMAD R12, R7, 0x4, R12 ;  /* 0x00000004070c7824 */ /* 0x002fd800078e020c */
[----:B------:R-:W-:Y:S05]  /*0bb0*/  @P1 BRA `(.L_x_12) ;  /* 0xfffffffc00c01947 */ /* 0x000fea000383ffff */
.L_x_11:
[----:B------:R-:W-:Y:S05]  /*0bc0*/  BSYNC.RECONVERGENT B1 ;  /* 0x0000000000017941 */ /* 0x000fea0003800200 */
.L_x_10:
[----:B------:R-:W-:Y:S05]  /*0bd0*/  @!P0 BRA `(.L_x_6) ;  /* 0x0000000000f08947 */ /* 0x000fea0003800000 */
[----:B------:R-:W1:Y:S01]  /*0be0*/  S2UR UR8, SR_CgaCtaId ;  /* 0x00000000000879c3 */ /* 0x000e620000008800 */
[----:B------:R-:W2:Y:S01]  /*0bf0*/  LDCU.64 UR12, c[0x0][0x398] ;  /* 0x00007300ff0c77ac */ /* 0x000ea20008000a00 */
[C---:B------:R-:W-:Y:S01]  /*0c00*/  IMAD.SHL.U32 R9, R29.reuse, 0x4, RZ ;  /* 0x000000041d097824 */ /* 0x040fe200078e00ff */
[----:B------:R-:W-:Y:S01]  /*0c10*/  MOV R14, UR20 ;  /* 0x00000014000e7c02 */ /* 0x000fe20008000f00 */
[----:B------:R-:W-:Y:S01]  /*0c20*/  IMAD.U32 R15, RZ, RZ, UR21 ;  /* 0x00000015ff0f7e24 */ /* 0x000fe2000f8e00ff */
[C---:B------:R-:W-:Y:S01]  /*0c30*/  SHF.L.U64.HI R15, R29.reuse, 0x2, R10 ;  /* 0x000000021d0f7819 */ /* 0x040fe2000001020a */
[----:B------:R-:W-:Y:S01]  /*0c40*/  IMAD.U32 R12, RZ, RZ, UR6 ;  /* 0x00000006ff0c7e24 */ /* 0x000fe2000f8e00ff */
[----:B------:R-:W-:Y:S01]  /*0c50*/  LEA R9, P0, R14, R9, 0x2 ;  /* 0x000000090e097211 */ /* 0x000fe200078010ff */
[----:B------:R-:W-:Y:S01]  /*0c60*/  UMOV UR7, 0x400 ;  /* 0x0000040000077882 */ /* 0x000fe20000000000 */
[----:B------:R-:W-:Y:S01]  /*0c70*/  IMAD.SHL.U32 R18, R8, 0x4, RZ ;  /* 0x0000000408127824 */ /* 0x000fe200078e00ff */
[----:B------:R-:W-:Y:S01]  /*0c80*/  UIADD3 UR7, UPT, UPT, UR7, 0x80, URZ ;  /* 0x0000008007077890 */ /* 0x000fe2000fffe0ff */
[----:B------:R-:W-:Y:S01]  /*0c90*/  LEA.HI.X R12, R14, R15, R12, 0x2, P0 ;  /* 0x0000000f0e0c7211 */ /* 0x000fe200000f140c */
[----:B------:R-:W-:Y:S01]  /*0ca0*/  IMAD R24, R2, UR10, RZ ;  /* 0x0000000a02187c24 */ /* 0x000fe2000f8e02ff */
[----:B------:R-:W-:Y:S01]  /*0cb0*/  IADD3 R14, P0, PT, R29, UR20, RZ ;  /* 0x000000141d0e7c10 */ /* 0x000fe2000ff1e0ff */
[----:B------:R-:W-:Y:S01]  /*0cc0*/  UMOV UR5, URZ ;  /* 0x000000ff00057c82 */ /* 0x000fe20008000000 */
[----:B------:R-:W-:Y:S01]  /*0cd0*/  SHF.R.U32.HI R19, RZ, 0x1e, R8 ;  /* 0x0000001eff137819 */ /* 0x000fe20000011608 */
[----:B------:R-:W-:Y:S01]  /*0ce0*/  IMAD R24, R24, UR9, RZ ;  /* 0x0000000918187c24 */ /* 0x000fe2000f8e02ff */
[----:B------:R-:W-:-:S02]  /*0cf0*/  IADD3.X R15, PT, PT, R10, UR6, RZ, P0, !PT ;  /* 0x000000060a0f7c10 */ /* 0x000fc400087fe4ff */
[----:B--2---:R-:W-:Y:S02]  /*0d00*/  IADD3 R7, P1, PT, R13, UR12, RZ ;  /* 0x0000000c0d077c10 */ /* 0x004fe4000ff3e0ff */
[C---:B------:R-:W-:Y:S01]  /*0d10*/  SHF.L.U64.HI R15, R14.reuse, 0x2, R15 ;  /* 0x000000020e0f7819 */ /* 0x040fe2000001020f */
[----:B------:R-:W-:Y:S01]  /*0d20*/  IMAD.SHL.U32 R14, R14, 0x4, RZ ;  /* 0x000000040e0e7824 */ /* 0x000fe200078e00ff */
[----:B------:R-:W-:Y:S01]  /*0d30*/  IADD3.X R11, PT, PT, R11, UR13, RZ, P1, !PT ;  /* 0x0000000d0b0b7c10 */ /* 0x000fe20008ffe4ff */
[----:B-1----:R-:W-:Y:S01]  /*0d40*/  ULEA UR7, UR8, UR7, 0x18 ;  /* 0x0000000708077291 */ /* 0x002fe2000f8ec0ff */
[-C--:B------:R-:W-:Y:S01]  /*0d50*/  IADD3 R22, P1, PT, R18, R9.reuse, RZ ;  /* 0x0000000912167210 */ /* 0x080fe20007f3e0ff */
[C---:B------:R-:W-:Y:S01]  /*0d60*/  IMAD.WIDE.U32 R14, R8.reuse, 0xc, R14 ;  /* 0x0000000c080e7825 */ /* 0x040fe200078e000e */
[----:B------:R-:W-:-:S03]  /*0d70*/  LEA R20, P0, R8, R9, 0x3 ;  /* 0x0000000908147211 */ /* 0x000fc600078018ff */
[----:B------:R-:W-:Y:S01]  /*0d80*/  VIADD R16, R13, UR7 ;  /* 0x000000070d107c36 */ /* 0x000fe20008000000 */
[----:B------:R-:W-:Y:S01]  /*0d90*/  LEA.HI.X R26, R8, R12, RZ, 0x3, P0 ;  /* 0x0000000c081a7211 */ /* 0x000fe200000f1cff */
[----:B------:R-:W-:Y:S02]  /*0da0*/  IMAD.X R28, R19, 0x1, R12, P1 ;  /* 0x00000001131c7824 */ /* 0x000fe400008e060c */
[----:B------:R-:W-:Y:S02]  /*0db0*/  IMAD R13, R29, 0x4, R16 ;  /* 0x000000041d0d7824 */ /* 0x000fe400078e0210 */
[----:B------:R-:W-:Y:S02]  /*0dc0*/  VIADD R23, R15, UR5 ;  /* 0x000000050f177c36 */ /* 0x000fe40008000000 */
[C-C-:B------:R-:W-:Y:S02]  /*0dd0*/  IMAD R21, R24.reuse, 0x4, R13.reuse ;  /* 0x0000000418157824 */ /* 0x140fe400078e020d */
[----:B------:R-:W-:-:S02]  /*0de0*/  IMAD R25, R24, 0x8, R13 ;  /* 0x0000000818197824 */ /* 0x000fc400078e020d */
[----:B------:R-:W-:-:S07]  /*0df0*/  IMAD R27, R24, 0xc, R13 ;  /* 0x0000000c181b7824 */ /* 0x000fce00078e020d */
.L_x_13:
[----:B------:R-:W-:-:S04]  /*0e00*/  IADD3 R16, P0, PT, R7, R9, RZ ;  /* 0x0000000907107210 */ /* 0x000fc80007f1e0ff */
[----:B------:R-:W-:-:S05]  /*0e10*/  IADD3.X R17, PT, PT, R11, R12, RZ, P0, !PT ;  /* 0x0000000c0b117210 */ /* 0x000fca00007fe4ff */
[----:B------:R-:W-:Y:S01]  /*0e20*/  @!PT LDS RZ, [RZ] ;  /* 0x00000000fffff984 */ /* 0x000fe20000000800 */
[----:B------:R-:W-:Y:S01]  /*0e30*/  @!PT LDS RZ, [RZ] ;  /* 0x00000000fffff984 */ /* 0x000fe20000000800 */
[----:B------:R-:W-:Y:S01]  /*0e40*/  @!PT LDS RZ, [RZ] ;  /* 0x00000000fffff984 */ /* 0x000fe20000000800 */
[----:B------:R1:W-:Y:S02]  /*0e50*/  LDGSTS.E [R13], desc[UR22][R16.64] ;  /* 0x00000000100d7fae */ /* 0x0003e4000b9a1016 */
[----:B-1----:R-:W-:Y:S01]  /*0e60*/  IADD3 R16, P0, PT, R7, R22, RZ ;  /* 0x0000001607107210 */ /* 0x002fe20007f1e0ff */
[----:B------:R-:W-:-:S04]  /*0e70*/  IMAD R13, R24, 0x10, R13 ;  /* 0x00000010180d7824 */ /* 0x000fc800078e020d */
[----:B------:R-:W-:-:S05]  /*0e80*/  IMAD.X R17, R11, 0x1, R28, P0 ;  /* 0x000000010b117824 */ /* 0x000fca00000e061c */
[----:B------:R1:W-:Y:S02]  /*0e90*/  LDGSTS.E [R21], desc[UR22][R16.64] ;  /* 0x0000000010157fae */ /* 0x0003e4000b9a1016 */
[----:B-1----:R-:W-:Y:S01]  /*0ea0*/  IADD3 R16, P0, PT, R7, R20, RZ ;  /* 0x0000001407107210 */ /* 0x002fe20007f1e0ff */
[----:B------:R-:W-:-:S04]  /*0eb0*/  IMAD R21, R24, 0x10, R21 ;  /* 0x0000001018157824 */ /* 0x000fc800078e0215 */
[----:B------:R-:W-:-:S05]  /*0ec0*/  IMAD.X R17, R11, 0x1, R26, P0 ;  /* 0x000000010b117824 */ /* 0x000fca00000e061a */
[----:B------:R1:W-:Y:S02]  /*0ed0*/  LDGSTS.E [R25], desc[UR22][R16.64] ;  /* 0x0000000010197fae */ /* 0x0003e4000b9a1016 */
[----:B-1----:R-:W-:Y:S01]  /*0ee0*/  IADD3 R16, P0, PT, R7, R14, RZ ;  /* 0x0000000e07107210 */ /* 0x002fe20007f1e0ff */
[----:B------:R-:W-:Y:S01]  /*0ef0*/  IMAD R25, R24, 0x10, R25 ;  /* 0x0000001018197824 */ /* 0x000fe200078e0219 */
[----:B------:R-:W-:-:S03]  /*0f00*/  LEA R7, P1, R8, R7, 0x4 ;  /* 0x0000000708077211 */ /* 0x000fc600078220ff */
[----:B------:R-:W-:Y:S01]  /*0f10*/  IMAD.X R17, R11, 0x1, R23, P0 ;  /* 0x000000010b117824 */ /* 0x000fe200000e0617 */
[----:B------:R-:W-:Y:S02]  /*0f20*/  IADD3 R29, P0, PT, R18, R29, RZ ;  /* 0x0000001d121d7210 */ /* 0x000fe40007f1e0ff */
[----:B------:R-:W-:Y:S02]  /*0f30*/  LEA.HI.X R11, R8, R11, RZ, 0x4, P1 ;  /* 0x0000000b080b7211 */ /* 0x000fe400008f24ff */
[----:B------:R1:W-:Y:S01]  /*0f40*/  LDGSTS.E [R27], desc[UR22][R16.64] ;  /* 0x00000000101b7fae */ /* 0x0003e2000b9a1016 */
[----:B------:R-:W-:Y:S01]  /*0f50*/  IMAD.X R10, R19, 0x1, R10, P0 ;  /* 0x00000001130a7824 */ /* 0x000fe200000e060a */
[----:B------:R-:W-:-:S04]  /*0f60*/  ISETP.GE.U32.AND P0, PT, R29, R4, PT ;  /* 0x000000041d00720c */ /* 0x000fc80003f06070 */
[----:B------:R-:W-:Y:S01]  /*0f70*/  ISETP.GE.U32.AND.EX P0, PT, R10, R5, PT, P0 ;  /* 0x000000050a00720c */ /* 0x000fe20003f06100 */
[----:B-1----:R-:W-:-:S12]  /*0f80*/  IMAD R27, R24, 0x10, R27 ;  /* 0x00000010181b7824 */ /* 0x002fd800078e021b */
[----:B------:R-:W-:Y:S05]  /*0f90*/  @!P0 BRA `(.L_x_13) ;  /* 0xfffffffc00988947 */ /* 0x000fea000383ffff */
.L_x_6:
[----:B------:R-:W-:Y:S05]  /*0fa0*/  BSYNC.RECONVERGENT B0 ;  /* 0x0000000000007941 */ /* 0x000fea0003800200 */
.L_x_5:
[----:B------:R-:W-:Y:S01]  /*0fb0*/  ISETP.GT.U32.AND P0, PT, R4, R3, PT ;  /* 0x000000030400720c */ /* 0x000fe20003f04070 */
[----:B------:R-:W0:Y:S01]  /*0fc0*/  LDGDEPBAR ;  /* 0x00000000000079af */ /* 0x000e220000000000 */
[----:B------:R-:W-:Y:S02]  /*0fd0*/  BSSY.RECONVERGENT B0, `(.L_x_14) ;  /* 0x000009c000007945 */ /* 0x000fe40003800200 */
[----:B------:R-:W-:-:S13]  /*0fe0*/  ISETP.GT.U32.AND.EX P0, PT, R5, R6, PT, P0 ;  /* 0x000000060500720c */ /* 0x000fda0003f04100 */
        /* <DEDUP_REMOVED lines=17> */
[----:B------:R-:W-:Y:S01]  /*1100*/  ISETP.NE.U32.AND P2, PT, R8, RZ, PT ;  /* 0x000000ff0800720c */ /* 0x000fe20003f45070 */
[----:B------:R-:W-:-:S05]  /*1110*/  IMAD.MOV.U32 R10, RZ, RZ, RZ ;  /* 0x000000ffff0a7224 */ /* 0x000fca00078e00ff */
[----:B-1----:R-:W1:Y:S02]  /*1120*/  MUFU.RCP R13, R13 ;  /* 0x0000000d000d7308 */ /* 0x002e640000001000 */
[----:B-1----:R-:W-:-:S06]  /*1130*/  IADD3 R11, PT, PT, R13, 0xffffffe, RZ ;  /* 0x0ffffffe0d0b7810 */ /* 0x002fcc0007ffe0ff */
[----:B------:R-:W1:Y:S02]  /*1140*/  F2I.FTZ.U32.TRUNC.NTZ R11, R11 ;  /* 0x0000000b000b7305 */ /* 0x000e64000021f000 */
[----:B-1----:R-:W-:-:S04]  /*1150*/  IMAD R9, R9, R11, RZ ;  /* 0x0000000b09097224 */ /* 0x002fc800078e02ff */
[----:B------:R-:W-:-:S04]  /*1160*/  IMAD.HI.U32 R9, R11, R9, R10 ;  /* 0x000000090b097227 */ /* 0x000fc800078e000a */
[----:B------:R-:W-:Y:S02]  /*1170*/  IMAD.MOV.U32 R11, RZ, RZ, RZ ;  /* 0x000000ffff0b7224 */ /* 0x000fe400078e00ff */
[----:B------:R-:W-:-:S04]  /*1180*/  IMAD.HI.U32 R10, R9, R12, RZ ;  /* 0x0000000c090a7227 */ /* 0x000fc800078e00ff */
[----:B------:R-:W-:-:S04]  /*1190*/  IMAD.MOV R9, RZ, RZ, -R10 ;  /* 0x000000ffff097224 */ /* 0x000fc800078e0a0a */
[----:B------:R-:W-:-:S05]  /*11a0*/  IMAD R9, R8, R9, R12 ;  /* 0x0000000908097224 */ /* 0x000fca00078e020c */
[----:B------:R-:W-:-:S13]  /*11b0*/  ISETP.GE.U32.AND P0, PT, R9, R8, PT ;  /* 0x000000080900720c */ /* 0x000fda0003f06070 */
[----:B------:R-:W-:Y:S02]  /*11c0*/  @P0 IMAD.IADD R9, R9, 0x1, -R8 ;  /* 0x0000000109090824 */ /* 0x000fe400078e0a08 */
[----:B------:R-:W-:-:S03]  /*11d0*/  @P0 VIADD R10, R10, 0x1 ;  /* 0x000000010a0a0836 */ /* 0x000fc60000000000 */
[----:B------:R-:W-:-:S13]  /*11e0*/  ISETP.GE.U32.AND P1, PT, R9, R8, PT ;  /* 0x000000080900720c */ /* 0x000fda0003f26070 */
[----:B------:R-:W-:Y:S01]  /*11f0*/  @P1 VIADD R10, R10, 0x1 ;  /* 0x000000010a0a1836 */ /* 0x000fe20000000000 */
[----:B------:R-:W-:Y:S01]  /*1200*/  @!P2 LOP3.LUT R10, RZ, R8, RZ, 0x33, !PT ;  /* 0x00000008ff0aa212 */ /* 0x000fe200078e33ff */
[----:B------:R-:W-:Y:S06]  /*1210*/  BRA `(.L_x_18) ;  /* 0x00000000000c7947 */ /* 0x000fec0003800000 */
.L_x_17:
[----:B------:R-:W-:Y:S01]  /*1220*/  IMAD.MOV.U32 R9, RZ, RZ, R12 ;  /* 0x000000ffff097224 */ /* 0x000fe200078e000c */
[----:B------:R-:W-:-:S07]  /*1230*/  MOV R14, 0x1250 ;  /* 0x00001250000e7802 */ /* 0x000fce0000000f00 */
[----:B------:R-:W-:Y:S05]  /*1240*/  CALL.REL.NOINC `($__internal_0_$__cuda_sm20_div_u64) ;  /* 0x0000000800f47944 */ /* 0x000fea0003c00000 */
.L_x_18:
[----:B------:R-:W-:Y:S05]  /*1250*/  BSYNC.RECONVERGENT B1 ;  /* 0x0000000000017941 */ /* 0x000fea0003800200 */
.L_x_16:
[----:B------:R-:W-:Y:S01]  /*1260*/  IADD3 R7, P0, PT, R10, R7, RZ ;  /* 0x000000070a077210 */ /* 0x000fe20007f1e0ff */
[----:B------:R-:W1:Y:S01]  /*1270*/  LDC R12, c[0x0][0x3b0] ;  /* 0x0000ec00ff0c7b82 */ /* 0x000e620000000800 */
[----:B------:R-:W-:Y:S02]  /*1280*/  BSSY.RECONVERGENT B1, `(.L_x_19) ;  /* 0x0000031000017945 */ /* 0x000fe40003800200 */
[C---:B------:R-:W-:Y:S01]  /*1290*/  LOP3.LUT R9, R7.reuse, 0x3, RZ, 0xc0, !PT ;  /* 0x0000000307097812 */ /* 0x040fe200078ec0ff */
[----:B------:R-:W-:Y:S01]  /*12a0*/  IMAD.X R10, RZ, RZ, R11, P0 ;  /* 0x000000ffff0a7224 */ /* 0x000fe200000e060b */
[----:B------:R-:W-:Y:S02]  /*12b0*/  ISETP.GE.U32.AND P0, PT, R7, 0x3, PT ;  /* 0x000000030700780c */ /* 0x000fe40003f06070 */
[----:B------:R-:W-:Y:S02]  /*12c0*/  ISETP.NE.U32.AND P1, PT, R9, 0x3, PT ;  /* 0x000000030900780c */ /* 0x000fe40003f25070 */
[----:B------:R-:W-:-:S02]  /*12d0*/  ISETP.GE.U32.AND.EX P0, PT, R10, RZ, PT, P0 ;  /* 0x000000ff0a00720c */ /* 0x000fc40003f06100 */
[----:B------:R-:W-:Y:S02]  /*12e0*/  ISETP.NE.AND.EX P1, PT, RZ, RZ, PT, P1 ;  /* 0x000000ffff00720c */ /* 0x000fe40003f25310 */
[----:B-1----:R-:W-:-:S11]  /*12f0*/  SHF.R.S32.HI R13, RZ, 0x1f, R12 ;  /* 0x0000001fff0d7819 */ /* 0x002fd6000001140c */
[----:B------:R-:W-:Y:S05]  /*1300*/  @!P1 BRA `(.L_x_20) ;  /* 0x0000000000a09947 */ /* 0x000fea0003800000 */
[----:B------:R-:W1:Y:S01]  /*1310*/  S2UR UR7, SR_CgaCtaId ;  /* 0x00000000000779c3 */ /* 0x000e620000008800 */
[----:B------:R-:W2:Y:S01]  /*1320*/  LDCU.64 UR12, c[0x0][0x3a8] ;  /* 0x00007500ff0c77ac */ /* 0x000ea20008000a00 */
[----:B------:R-:W-:Y:S01]  /*1330*/  IMAD.U32 R10, RZ, RZ, UR20 ;  /* 0x00000014ff0a7e24 */ /* 0x000fe2000f8e00ff */
[----:B------:R-:W-:Y:S01]  /*1340*/  SHF.L.U32 R15, R3, 0x2, RZ ;  /* 0x00000002030f7819 */ /* 0x000fe200000006ff */
[----:B------:R-:W-:Y:S01]  /*1350*/  VIADD R9, R7, 0x1 ;  /* 0x0000000107097836 */ /* 0x000fe20000000000 */
[----:B------:R-:W-:Y:S01]  /*1360*/  UMOV UR5, 0x400 ;  /* 0x0000040000057882 */ /* 0x000fe20000000000 */
[----:B------:R-:W-:Y:S01]  /*1370*/  IMAD.U32 R16, RZ, RZ, UR6 ;  /* 0x00000006ff107e24 */ /* 0x000fe2000f8e00ff */
[----:B------:R-:W-:Y:S01]  /*1380*/  UIADD3 UR5, UPT, UPT, UR5, 0x80, URZ ;  /* 0x0000008005057890 */ /* 0x000fe2000fffe0ff */
[----:B------:R-:W3:Y:S01]  /*1390*/  LDC R14, c[0x0][0x388] ;  /* 0x0000e200ff0e7b82 */ /* 0x000ee20000000800 */
[----:B------:R-:W-:Y:S01]  /*13a0*/  SHF.L.U64.HI R7, R3, 0x2, R6 ;  /* 0x0000000203077819 */ /* 0x000fe20000010206 */
[----:B------:R-:W-:Y:S01]  /*13b0*/  IMAD.U32 R11, RZ, RZ, UR21 ;  /* 0x00000015ff0b7e24 */ /* 0x000fe2000f8e00ff */
[----:B------:R-:W-:Y:S01]  /*13c0*/  LEA R15, P1, R10, R15, 0x2 ;  /* 0x0000000f0a0f7211 */ /* 0x000fe200078210ff */
[----:B------:R-:W-:Y:S01]  /*13d0*/  IMAD R11, R2, UR10, RZ ;  /* 0x0000000a020b7c24 */ /* 0x000fe2000f8e02ff */
[----:B------:R-:W-:-:S02]  /*13e0*/  LOP3.LUT R9, R9, 0x3, RZ, 0xc0, !PT ;  /* 0x0000000309097812 */ /* 0x000fc400078ec0ff */
[----:B------:R-:W-:Y:S01]  /*13f0*/  LEA.HI.X R16, R10, R7, R16, 0x2, P1 ;  /* 0x000000070a107211 */ /* 0x000fe200008f1410 */
[----:B------:R-:W-:Y:S01]  /*1400*/  IMAD R18, R11, UR9, RZ ;  /* 0x000000090b127c24 */ /* 0x000fe2000f8e02ff */
[----:B------:R-:W-:Y:S02]  /*1410*/  IADD3 R9, P3, PT, RZ, -R9, RZ ;  /* 0x80000009ff097210 */ /* 0x000fe40007f7e0ff */
[----:B--2---:R-:W-:-:S04]  /*1420*/  IADD3 R15, P1, P2, R15, UR12, R12 ;  /* 0x0000000c0f0f7c10 */ /* 0x004fc8000fa3e00c */
[----:B------:R-:W-:Y:S01]  /*1430*/  IADD3.X R16, PT, PT, R16, UR13, R13, P1, P2 ;  /* 0x0000000d10107c10 */ /* 0x000fe20008fe440d */
[----:B-1----:R-:W-:-:S06]  /*1440*/  ULEA UR5, UR7, UR5, 0x18 ;  /* 0x0000000507057291 */ /* 0x002fcc000f8ec0ff */
[----:B------:R-:W-:-:S04]  /*1450*/  VIADD R7, R12, UR5 ;  /* 0x000000050c077c36 */ /* 0x000fc80008000000 */
[----:B---3--:R-:W-:Y:S02]  /*1460*/  IMAD R10, R14, 0x200, R7 ;  /* 0x000002000e0a7824 */ /* 0x008fe400078e0207 */
[----:B------:R-:W-:Y:S02]  /*1470*/  IMAD.X R14, RZ, RZ, -0x1, P3 ;  /* 0xffffffffff0e7424 */ /* 0x000fe400018e06ff */
[----:B------:R-:W-:-:S07]  /*1480*/  IMAD R7, R3, 0x4, R10 ;  /* 0x0000000403077824 */ /* 0x000fce00078e020a */
.L_x_21:
[----:B------:R-:W-:Y:S01]  /*1490*/  IADD3 R9, P1, PT, R9, 0x1, RZ ;  /* 0x0000000109097810 */ /* 0x000fe20007f3e0ff */
[----:B------:R-:W-:Y:S01]  /*14a0*/  IMAD.MOV.U32 R10, RZ, RZ, R15 ;  /* 0x000000ffff0a7224 */ /* 0x000fe200078e000f */
[C---:B------:R-:W-:Y:S01]  /*14b0*/  IADD3 R3, P2, PT, R8.reuse, R3, RZ ;  /* 0x0000000308037210 */ /* 0x040fe20007f5e0ff */
[----:B------:R-:W-:Y:S01]  /*14c0*/  IMAD.MOV.U32 R11, RZ, RZ, R16 ;  /* 0x000000ffff0b7224 */ /* 0x000fe200078e0010 */
[----:B------:R-:W-:Y:S01]  /*14d0*/  LEA R15, P3, R8, R15, 0x2 ;  /* 0x0000000f080f7211 */ /* 0x000fe200078610ff */
[----:B------:R-:W-:Y:S01]  /*14e0*/  IMAD.X R14, RZ, RZ, R14, P1 ;  /* 0x000000ffff0e7224 */ /* 0x000fe200008e060e */
[----:B------:R-:W-:Y:S02]  /*14f0*/  ISETP.NE.U32.AND P1, PT, R9, RZ, PT ;  /* 0x000000ff0900720c */ /* 0x000fe40003f25070 */
[----:B------:R-:W-:Y:S01]  /*1500*/  @!PT LDS RZ, [RZ] ;  /* 0x00000000fffff984 */ /* 0x000fe20000000800 */
[----:B------:R-:W-:Y:S01]  /*1510*/  @!PT LDS RZ, [RZ] ;  /* 0x00000000fffff984 */ /* 0x000fe20000000800 */
[----:B------:R-:W-:Y:S01]  /*1520*/  @!PT LDS RZ, [RZ] ;  /* 0x00000000fffff984 */ /* 0x000fe20000000800 */
[----:B------:R1:W-:Y:S01]  /*1530*/  LDGSTS.E [R7+0x80], desc[UR22][R10.64] ;  /* 0x000800000a077fae */ /* 0x0003e2000b9a1016 */
[----:B------:R-:W-:Y:S02]  /*1540*/  IADD3.X R6, PT, PT, RZ, R6, RZ, P2, !PT ;  /* 0x00000006ff067210 */ /* 0x000fe400017fe4ff */
[----:B------:R-:W-:-:S02]  /*1550*/  ISETP.NE.AND.EX P1, PT, R14, RZ, PT, P1 ;  /* 0x000000ff0e00720c */ /* 0x000fc40003f25310 */
[----:B------:R-:W-:Y:S01]  /*1560*/  LEA.HI.X R16, R8, R16, RZ, 0x2, P3 ;  /* 0x0000001008107211 */ /* 0x000fe200018f14ff */
[----:B-1----:R-:W-:-:S10]  /*1570*/  IMAD R7, R18, 0x4, R7 ;  /* 0x0000000412077824 */ /* 0x002fd400078e0207 */
[----:B------:R-:W-:Y:S05]  /*1580*/  @P1 BRA `(.L_x_21) ;  /* 0xfffffffc00c01947 */ /* 0x000fea000383ffff */
.L_x_20:
[----:B------:R-:W-:Y:S05]  /*1590*/  BSYNC.RECONVERGENT B1 ;  /* 0x0000000000017941 */ /* 0x000fea0003800200 */
.L_x_19:
[----:B------:R-:W-:Y:S05]  /*15a0*/  @!P0 BRA `(.L_x_15) ;  /* 0x0000000000f88947 */ /* 0x000fea0003800000 */
[----:B------:R-:W1:Y:S01]  /*15b0*/  S2UR UR7, SR_CgaCtaId ;  /* 0x00000000000779c3 */ /* 0x000e620000008800 */
[----:B------:R-:W-:Y:S01]  /*15c0*/  UMOV UR5, 0x400 ;  /* 0x0000040000057882 */ /* 0x000fe20000000000 */
[----:B------:R-:W2:Y:S01]  /*15d0*/  LDCU.64 UR12, c[0x0][0x3a8] ;  /* 0x00007500ff0c77ac */ /* 0x000ea20008000a00 */
[C---:B------:R-:W-:Y:S01]  /*15e0*/  IADD3 R14, P0, PT, R3.reuse, UR20, RZ ;  /* 0x00000014030e7c10 */ /* 0x040fe2000ff1e0ff */
[C---:B------:R-:W-:Y:S01]  /*15f0*/  IMAD.SHL.U32 R9, R3.reuse, 0x4, RZ ;  /* 0x0000000403097824 */ /* 0x040fe200078e00ff */
[----:B------:R-:W-:Y:S01]  /*1600*/  UIADD3 UR5, UPT, UPT, UR5, 0x80, URZ ;  /* 0x0000008005057890 */ /* 0x000fe2000fffe0ff */
[----:B------:R-:W-:Y:S02]  /*1610*/  IMAD.U32 R10, RZ, RZ, UR20 ;  /* 0x00000014ff0a7e24 */ /* 0x000fe4000f8e00ff */
[----:B------:R-:W3:Y:S01]  /*1620*/  LDC R16, c[0x0][0x388] ;  /* 0x0000e200ff107b82 */ /* 0x000ee20000000800 */
[----:B------:R-:W-:Y:S01]  /*1630*/  IMAD.U32 R11, RZ, RZ, UR21 ;  /* 0x00000015ff0b7e24 */ /* 0x000fe2000f8e00ff */
[----:B------:R-:W-:Y:S01]  /*1640*/  SHF.L.U64.HI R11, R3, 0x2, R6 ;  /* 0x00000002030b7819 */ /* 0x000fe20000010206 */
[----:B------:R-:W-:Y:S01]  /*1650*/  IMAD.U32 R17, RZ, RZ, UR6 ;  /* 0x00000006ff117e24 */ /* 0x000fe2000f8e00ff */
[----:B------:R-:W-:Y:S01]  /*1660*/  LEA R9, P2, R10, R9, 0x2 ;  /* 0x000000090a097211 */ /* 0x000fe200078410ff */
[----:B------:R-:W-:-:S03]  /*1670*/  IMAD R21, R2, UR10, RZ ;  /* 0x0000000a02157c24 */ /* 0x000fc6000f8e02ff */
[----:B------:R-:W-:Y:S01]  /*1680*/  LEA.HI.X R10, R10, R11, R17, 0x2, P2 ;  /* 0x0000000b0a0a7211 */ /* 0x000fe200010f1411 */
[----:B------:R-:W-:Y:S01]  /*1690*/  IMAD R21, R21, UR9, RZ ;  /* 0x0000000915157c24 */ /* 0x000fe2000f8e02ff */
[----:B--2---:R-:W-:Y:S01]  /*16a0*/  IADD3 R7, P1, PT, R12, UR12, RZ ;  /* 0x0000000c0c077c10 */ /* 0x004fe2000ff3e0ff */
[----:B-1----:R-:W-:-:S03]  /*16b0*/  ULEA UR5, UR7, UR5, 0x18 ;  /* 0x0000000507057291 */ /* 0x002fc6000f8ec0ff */
[----:B------:R-:W-:Y:S02]  /*16c0*/  IADD3.X R11, PT, PT, R13, UR13, RZ, P1, !PT ;  /* 0x0000000d0d0b7c10 */ /* 0x000fe40008ffe4ff */
[----:B------:R-:W-:Y:S02]  /*16d0*/  SHF.R.U32.HI R13, RZ, 0x1e, R8 ;  /* 0x0000001eff0d7819 */ /* 0x000fe40000011608 */
[----:B------:R-:W-:Y:S01]  /*16e0*/  LEA R22, P1, R8, R9, 0x3 ;  /* 0x0000000908167211 */ /* 0x000fe200078218ff */
[----:B------:R-:W-:Y:S01]  /*16f0*/  VIADD R15, R12, UR5 ;  /* 0x000000050c0f7c36 */ /* 0x000fe20008000000 */
[----:B------:R-:W-:Y:S01]  /*1700*/  UMOV UR5, URZ ;  /* 0x000000ff00057c82 */ /* 0x000fe20008000000 */
[C---:B------:R-:W-:Y:S01]  /*1710*/  IMAD.SHL.U32 R12, R8.reuse, 0x4, RZ ;  /* 0x00000004080c7824 */ /* 0x040fe200078e00ff */
[----:B------:R-:W-:Y:S01]  /*1720*/  LEA.HI.X R28, R8, R10, RZ, 0x3, P1 ;  /* 0x0000000a081c7211 */ /* 0x000fe200008f1cff */
[----:B---3--:R-:W-:Y:S01]  /*1730*/  IMAD R16, R16, 0x200, R15 ;  /* 0x0000020010107824 */ /* 0x008fe200078e020f */
[----:B------:R-:W-:-:S02]  /*1740*/  IADD3.X R15, PT, PT, R6, UR6, RZ, P0, !PT ;  /* 0x00000006060f7c10 */ /* 0x000fc400087fe4ff */
[----:B------:R-:W-:Y:S01]  /*1750*/  IADD3 R20, P0, PT, R12, R9, RZ ;  /* 0x000000090c147210 */ /* 0x000fe20007f1e0ff */
[----:B------:R-:W-:Y:S01]  /*1760*/  IMAD R2, R3, 0x4, R16 ;  /* 0x0000000403027824 */ /* 0x000fe200078e0210 */
[C---:B------:R-:W-:Y:S01]  /*1770*/  SHF.L.U64.HI R15, R14.reuse, 0x2, R15 ;  /* 0x000000020e0f7819 */ /* 0x040fe2000001020f */
[----:B------:R-:W-:Y:S01]  /*1780*/  IMAD.SHL.U32 R14, R14, 0x4, RZ ;  /* 0x000000040e0e7824 */ /* 0x000fe200078e00ff */
[----:B------:R-:W-:Y:S01]  /*1790*/  IADD3.X R26, PT, PT, R13, R10, RZ, P0, !PT ;  /* 0x0000000a0d1a7210 */ /* 0x000fe200007fe4ff */
[----:B------:R-:W-:Y:S02]  /*17a0*/  IMAD R24, R21, 0x4, R2 ;  /* 0x0000000415187824 */ /* 0x000fe400078e0202 */
[----:B------:R-:W-:-:S04]  /*17b0*/  IMAD.WIDE.U32 R14, R8, 0xc, R14 ;  /* 0x0000000c080e7825 */ /* 0x000fc800078e000e */
[----:B------:R-:W-:Y:S02]  /*17c0*/  VIADD R23, R15, UR5 ;  /* 0x000000050f177c36 */ /* 0x000fe40008000000 */
[C-C-:B------:R-:W-:Y:S02]  /*17d0*/  IMAD R25, R21.reuse, 0x8, R2.reuse ;  /* 0x0000000815197824 */ /* 0x140fe400078e0202 */
[----:B------:R-:W-:-:S07]  /*17e0*/  IMAD R27, R21, 0xc, R2 ;  /* 0x0000000c151b7824 */ /* 0x000fce00078e0202 */
.L_x_22:
[----:B------:R-:W-:-:S05]  /*17f0*/  IADD3 R18, P0, PT, R7, R9, RZ ;  /* 0x0000000907127210 */ /* 0x000fca0007f1e0ff */
[----:B------:R-:W-:Y:S01]  /*1800*/  IMAD.X R19, R11, 0x1, R10, P0 ;  /* 0x000000010b137824 */ /* 0x000fe200000e060a */
[----:B------:R-:W-:-:S04]  /*1810*/  IADD3 R16, P0, PT, R7, R20, RZ ;  /* 0x0000001407107210 */ /* 0x000fc80007f1e0ff */
[----:B------:R-:W-:Y:S01]  /*1820*/  @!PT LDS RZ, [RZ] ;  /* 0x00000000fffff984 */ /* 0x000fe20000000800 */
[----:B------:R-:W-:Y:S01]  /*1830*/  @!PT LDS RZ, [RZ] ;  /* 0x00000000fffff984 */ /* 0x000fe20000000800 */
[----:B------:R-:W-:Y:S01]  /*1840*/  @!PT LDS RZ, [RZ] ;  /* 0x00000000fffff984 */ /* 0x000fe20000000800 */
[----:B------:R1:W-:Y:S01]  /*1850*/  LDGSTS.E [R2+0x80], desc[UR22][R18.64] ;  /* 0x0008000012027fae */ /* 0x0003e2000b9a1016 */
[----:B------:R-:W-:-:S05]  /*1860*/  IMAD.X R17, R11, 0x1, R26, P0 ;  /* 0x000000010b117824 */ /* 0x000fca00000e061a */
[----:B------:R2:W-:Y:S01]  /*1870*/  LDGSTS.E [R24+0x80], desc[UR22][R16.64] ;  /* 0x0008000010187fae */ /* 0x0005e2000b9a1016 */
[----:B-1----:R-:W-:Y:S01]  /*1880*/  IMAD R2, R21, 0x10, R2 ;  /* 0x0000001015027824 */ /* 0x002fe200078e0202 */
[----:B--2---:R-:W-:Y:S01]  /*1890*/  IADD3 R16, P0, PT, R7, R22, RZ ;  /* 0x0000001607107210 */ /* 0x004fe20007f1e0ff */
[----:B------:R-:W-:-:S04]  /*18a0*/  IMAD R24, R21, 0x10, R24 ;  /* 0x0000001015187824 */ /* 0x000fc800078e0218 */
[----:B------:R-:W-:Y:S01]  /*18b0*/  IMAD.X R17, R11, 0x1, R28, P0 ;  /* 0x000000010b117824 */ /* 0x000fe200000e061c */
[----:B------:R-:W-:Y:S02]  /*18c0*/  IADD3 R18, P0, PT, R7, R14, RZ ;  /* 0x0000000e07127210 */ /* 0x000fe40007f1e0ff */
[----:B------:R-:W-:Y:S02]  /*18d0*/  LEA R7, P1, R8, R7, 0x4 ;  /* 0x0000000708077211 */ /* 0x000fe400078220ff */
[----:B------:R1:W-:Y:S01]  /*18e0*/  LDGSTS.E [R25+0x80], desc[UR22][R16.64] ;  /* 0x0008000010197fae */ /* 0x0003e2000b9a1016 */
[----:B------:R-:W-:Y:S01]  /*18f0*/  IMAD.X R19, R11, 0x1, R23, P0 ;  /* 0x000000010b137824 */ /* 0x000fe200000e0617 */
[----:B------:R-:W-:Y:S02]  /*1900*/  IADD3 R3, P0, PT, R12, R3, RZ ;  /* 0x000000030c037210 */ /* 0x000fe40007f1e0ff */
[----:B------:R-:W-:Y:S02]  /*1910*/  LEA.HI.X R11, R8, R11, RZ, 0x4, P1 ;  /* 0x0000000b080b7211 */ /* 0x000fe400008f24ff */
[----:B------:R2:W-:Y:S01]  /*1920*/  LDGSTS.E [R27+0x80], desc[UR22][R18.64] ;  /* 0x00080000121b7fae */ /* 0x0005e2000b9a1016 */
[----:B------:R-:W-:Y:S01]  /*1930*/  IMAD.X R6, R13, 0x1, R6, P0 ;  /* 0x000000010d067824 */ /* 0x000fe200000e0606 */
[----:B------:R-:W-:-:S04]  /*1940*/  ISETP.GE.U32.AND P0, PT, R3, R4, PT ;  /* 0x000000040300720c */ /* 0x000fc80003f06070 */
[----:B------:R-:W-:Y:S02]  /*1950*/  ISETP.GE.U32.AND.EX P0, PT, R6, R5, PT, P0 ;  /* 0x000000050600720c */ /* 0x000fe40003f06100 */
[C---:B-1----:R-:W-:Y:S01]  /*1960*/  LEA R25, R21.reuse, R25, 0x4 ;  /* 0x0000001915197211 */ /* 0x042fe200078e20ff */
[----:B--2---:R-:W-:-:S10]  /*1970*/  IMAD R27, R21, 0x10, R27 ;  /* 0x00000010151b7824 */ /* 0x004fd400078e021b */
[----:B------:R-:W-:Y:S05]  /*1980*/  @!P0 BRA `(.L_x_22) ;  /* 0xfffffffc00988947 */ /* 0x000fea000383ffff */
.L_x_15:
[----:B------:R-:W-:Y:S05]  /*1990*/  BSYNC.RECONVERGENT B0 ;  /* 0x0000000000007941 */ /* 0x000fea0003800200 */
.L_x_14:
[----:B------:R-:W0:Y:S01]  /*19a0*/  LDGDEPBAR ;  /* 0x00000000000079af */ /* 0x000e220000000000 */
[----:B------:R-:W-:-:S04]  /*19b0*/  DEPBAR.LE SB0, 0x0 ;  /* 0x000080000000791a */ /* 0x000fc80000000000 */
[----:B------:R-:W-:Y:S06]  /*19c0*/  BAR.SYNC.DEFER_BLOCKING 0x0 ;  /* 0x0000000000007b1d */ /* 0x000fec0000010000 */
.L_x_4:
[----:B------:R-:W-:-:S13]  /*19d0*/  ISETP.NE.AND P0, PT, R0, UR19, PT ;  /* 0x0000001300007c0c */ /* 0x000fda000bf05270 */
[----:B------:R-:W-:Y:S05]  /*19e0*/  @!P0 BRA `(.L_x_23) ;  /* 0x0000000000888947 */ /* 0x000fea0003800000 */
[----:B------:R-:W1:Y:S02]  /*19f0*/  LDC R4, c[0x0][0x388] ;  /* 0x0000e200ff047b82 */ /* 0x000e640000000800 */
[----:B-1----:R-:W-:-:S13]  /*1a00*/  ISETP.GE.AND P0, PT, R4, 0x1, PT ;  /* 0x000000010400780c */ /* 0x002fda0003f06270 */
[----:B------:R-:W-:Y:S05]  /*1a10*/  @!P0 EXIT ;  /* 0x000000000000894d */ /* 0x000fea0003800000 */
[----:B------:R-:W1:Y:S01]  /*1a20*/  S2R R7, SR_CgaCtaId ;  /* 0x0000000000077919 */ /* 0x000e620000008800 */
[----:B------:R-:W2:Y:S01]  /*1a30*/  LDC R3, c[0x0][0x3b0] ;  /* 0x0000ec00ff037b82 */ /* 0x000ea20000000800 */
[----:B------:R-:W3:Y:S01]  /*1a40*/  LDCU UR7, c[0x0][0x3a0] ;  /* 0x00007400ff0777ac */ /* 0x000ee20008000800 */
[----:B------:R-:W-:Y:S01]  /*1a50*/  MOV R2, 0x400 ;  /* 0x0000040000027802 */ /* 0x000fe20000000f00 */
[----:B------:R-:W3:Y:S01]  /*1a60*/  S2R R5, SR_TID.X ;  /* 0x0000000000057919 */ /* 0x000ee20000002100 */
[----:B------:R-:W4:Y:S03]  /*1a70*/  LDCU.64 UR4, c[0x0][0x390] ;  /* 0x00007200ff0477ac */ /* 0x000f260008000a00 */
[----:B------:R-:W-:Y:S01]  /*1a80*/  VIADD R6, R2, 0x80 ;  /* 0x0000008002067836 */ /* 0x000fe20000000000 */
[----:B----4-:R-:W-:Y:S01]  /*1a90*/  ULEA UR4, UP0, UR20, UR4, 0x2 ;  /* 0x0000000414047291 */ /* 0x010fe2000f8010ff */
[----:B--2---:R-:W-:-:S02]  /*1aa0*/  IMAD R2, R4, 0x200, R3 ;  /* 0x0000020004027824 */ /* 0x004fc400078e0203 */
[----:B------:R-:W-:Y:S01]  /*1ab0*/  IMAD.MOV R4, RZ, RZ, -R4 ;  /* 0x000000ffff047224 */ /* 0x000fe200078e0a04 */
[----:B------:R-:W-:Y:S01]  /*1ac0*/  ULEA.HI.X UR5, UR20, UR5, UR6, 0x2, UP0 ;  /* 0x0000000514057291 */ /* 0x000fe200080f1406 */
[----:B-1----:R-:W-:Y:S02]  /*1ad0*/  LEA R6, R7, R6, 0x18 ;  /* 0x0000000607067211 */ /* 0x002fe400078ec0ff */
[C---:B---3--:R-:W-:Y:S01]  /*1ae0*/  LEA R3, R5.reuse, UR7, 0x2 ;  /* 0x0000000705037c11 */ /* 0x048fe2000f8e10ff */
[----:B------:R-:W-:-:S04]  /*1af0*/  IMAD R2, R5, 0x4, R2 ;  /* 0x0000000405027824 */ /* 0x000fc800078e0202 */
[----:B------:R-:W-:Y:S01]  /*1b00*/  IMAD.IADD R7, R6, 0x1, R3 ;  /* 0x0000000106077824 */ /* 0x000fe200078e0203 */
[----:B------:R-:W-:-:S07]  /*1b10*/  IADD3 R6, PT, PT, R2, 0x80, R6 ;  /* 0x0000008002067810 */ /* 0x000fce0007ffe006 */
.L_x_24:
[----:B------:R-:W-:Y:S01]  /*1b20*/  ISETP.GE.AND P0, PT, R5, R0, PT ;  /* 0x000000000500720c */ /* 0x000fe20003f06270 */
[----:B------:R-:W-:Y:S02]  /*1b30*/  IMAD.U32 R2, RZ, RZ, UR4 ;  /* 0x00000004ff027e24 */ /* 0x000fe4000f8e00ff */
[----:B------:R-:W-:Y:S02]  /*1b40*/  IMAD.U32 R3, RZ, RZ, UR5 ;  /* 0x00000005ff037e24 */ /* 0x000fe4000f8e00ff */
[----:B------:R-:W-:-:S08]  /*1b50*/  VIADD R4, R4, 0x1 ;  /* 0x0000000104047836 */ /* 0x000fd00000000000 */
[----:B------:R1:W-:Y:S01]  /*1b60*/  @!P0 LDS R8, [R7] ;  /* 0x0000000007088984 */ /* 0x0003e20000000800 */
[----:B------:R-:W-:-:S03]  /*1b70*/  @!P0 IMAD.WIDE R2, R5, 0x4, R2 ;  /* 0x0000000405028825 */ /* 0x000fc600078e0202 */
[----:B------:R2:W3:Y:S01]  /*1b80*/  @!P0 LDS R9, [R6] ;  /* 0x0000000006098984 */ /* 0x0004e20000000800 */
[----:B------:R-:W-:Y:S01]  /*1b90*/  VIADD R5, R5, 0x80 ;  /* 0x0000008005057836 */ /* 0x000fe20000000000 */
[----:B-1----:R-:W-:Y:S01]  /*1ba0*/  IADD3 R7, PT, PT, R7, 0x200, RZ ;  /* 0x0000020007077810 */ /* 0x002fe20007ffe0ff */
[----:B--2---:R-:W-:Y:S02]  /*1bb0*/  VIADD R6, R6, 0x200 ;  /* 0x0000020006067836 */ /* 0x004fe40000000000 */
[----:B---3--:R-:W-:-:S05]  /*1bc0*/  @!P0 IMAD.IADD R9, R8, 0x1, R9 ;  /* 0x0000000108098824 */ /* 0x008fca00078e0209 */
[----:B------:R1:W-:Y:S01]  /*1bd0*/  @!P0 STG.E desc[UR22][R2.64], R9 ;  /* 0x0000000902008986 */ /* 0x0003e2000c101916 */
[----:B------:R-:W-:-:S13]  /*1be0*/  ISETP.NE.AND P0, PT, R4, RZ, PT ;  /* 0x000000ff0400720c */ /* 0x000fda0003f05270 */
[----:B-1----:R-:W-:Y:S05]  /*1bf0*/  @P0 BRA `(.L_x_24) ;  /* 0xfffffffc00c80947 */ /* 0x002fea000383ffff */
[----:B------:R-:W-:Y:S05]  /*1c00*/  EXIT ;  /* 0x000000000000794d */ /* 0x000fea0003800000 */
.L_x_23:
        /* <DEDUP_REMOVED lines=19> */
.L_x_25:
[----:B-1----:R-:W-:Y:S01]  /*1d40*/  LDS R7, [R6] ;  /* 0x0000000006077984 */ /* 0x002fe20000000800 */
[----:B------:R-:W-:Y:S01]  /*1d50*/  IADD3 R0, PT, PT, R0, 0x1, RZ ;  /* 0x0000000100007810 */ /* 0x000fe20007ffe0ff */
[----:B------:R-:W-:Y:S02]  /*1d60*/  IMAD.U32 R2, RZ, RZ, UR4 ;  /* 0x00000004ff027e24 */ /* 0x000fe4000f8e00ff */
[----:B------:R-:W1:Y:S01]  /*1d70*/  LDS R8, [R4] ;  /* 0x0000000004087984 */ /* 0x000e620000000800 */
[----:B------:R-:W-:Y:S01]  /*1d80*/  ISETP.NE.AND P0, PT, R0, RZ, PT ;  /* 0x000000ff0000720c */ /* 0x000fe20003f05270 */
[----:B------:R-:W-:Y:S02]  /*1d90*/  IMAD.U32 R3, RZ, RZ, UR5 ;  /* 0x00000005ff037e24 */ /* 0x000fe4000f8e00ff */
[----:B------:R-:W-:-:S04]  /*1da0*/  IMAD.WIDE R2, R5, 0x4, R2 ;  /* 0x0000000405027825 */ /* 0x000fc800078e0202 */
[----:B-1----:R-:W-:-:S05]  /*1db0*/  IMAD.IADD R7, R7, 0x1, R8 ;  /* 0x0000000107077824 */ /* 0x002fca00078e0208 */
[----:B------:R1:W-:Y:S01]  /*1dc0*/  STG.E desc[UR22][R2.64], R7 ;  /* 0x0000000702007986 */ /* 0x0003e2000c101916 */
[----:B------:R-:W-:Y:S05]  /*1dd0*/  @!P0 EXIT ;  /* 0x000000000000894d */ /* 0x000fea0003800000 */
[----:B------:R-:W-:Y:S02]  /*1de0*/  VIADD R4, R4, 0x200 ;  /* 0x0000020004047836 */ /* 0x000fe40000000000 */
[----:B------:R-:W-:Y:S02]  /*1df0*/  VIADD R6, R6, 0x200 ;  /* 0x0000020006067836 */ /* 0x000fe40000000000 */
[----:B------:R-:W-:Y:S01]  /*1e00*/  VIADD R5, R5, 0x80 ;  /* 0x0000008005057836 */ /* 0x000fe20000000000 */
[----:B------:R-:W-:Y:S06]  /*1e10*/  BRA `(.L_x_25) ;  /* 0xfffffffc00c87947 */ /* 0x000fec000383ffff */
        .weak           $__internal_0_$__cuda_sm20_div_u64
        .type           $__internal_0_$__cuda_sm20_div_u64,@function
        .size           $__internal_0_$__cuda_sm20_div_u64,(.L_x_105 - $__internal_0_$__cuda_sm20_div_u64)
$__internal_0_$__cuda_sm20_div_u64:
[----:B------:R-:W-:Y:S02]  /*1e20*/  IMAD.MOV.U32 R16, RZ, RZ, R8 ;  /* 0x000000ffff107224 */ /* 0x000fe400078e0008 */
[----:B------:R-:W-:-:S04]  /*1e30*/  IMAD.U32 R17, RZ, RZ, UR4 ;  /* 0x00000004ff117e24 */ /* 0x000fc8000f8e00ff */
[----:B------:R-:W1:Y:S08]  /*1e40*/  I2F.U64.RP R16, R16 ;  /* 0x0000001000107312 */ /* 0x000e700000309000 */
[----:B-1----:R-:W1:Y:S02]  /*1e50*/  MUFU.RCP R10, R16 ;  /* 0x00000010000a7308 */ /* 0x002e640000001000 */
[----:B-1----:R-:W-:-:S06]  /*1e60*/  VIADD R10, R10, 0x1ffffffe ;  /* 0x1ffffffe0a0a7836 */ /* 0x002fcc0000000000 */
[----:B------:R-:W1:Y:S02]  /*1e70*/  F2I.U64.TRUNC R10, R10 ;  /* 0x0000000a000a7311 */ /* 0x000e64000020d800 */
[----:B-1----:R-:W-:-:S04]  /*1e80*/  IMAD.WIDE.U32 R12, R10, R8, RZ ;  /* 0x000000080a0c7225 */ /* 0x002fc800078e00ff */
[----:B------:R-:W-:Y:S01]  /*1e90*/  IMAD R13, R10, UR4, R13 ;  /* 0x000000040a0d7c24 */ /* 0x000fe2000f8e020d */
[----:B------:R-:W-:-:S03]  /*1ea0*/  IADD3 R19, P0, PT, RZ, -R12, RZ ;  /* 0x8000000cff137210 */ /* 0x000fc60007f1e0ff */
[----:B------:R-:W-:Y:S02]  /*1eb0*/  IMAD R13, R11, R8, R13 ;  /* 0x000000080b0d7224 */ /* 0x000fe400078e020d */
[----:B------:R-:W-:-:S04]  /*1ec0*/  IMAD.HI.U32 R12, R10, R19, RZ ;  /* 0x000000130a0c7227 */ /* 0x000fc800078e00ff */
[----:B------:R-:W-:Y:S02]  /*1ed0*/  IMAD.X R21, RZ, RZ, ~R13, P0 ;  /* 0x000000ffff157224 */ /* 0x000fe400000e0e0d */
[----:B------:R-:W-:Y:S02]  /*1ee0*/  IMAD.MOV.U32 R13, RZ, RZ, R10 ;  /* 0x000000ffff0d7224 */ /* 0x000fe400078e000a */
[-C--:B------:R-:W-:Y:S02]  /*1ef0*/  IMAD R17, R11, R21.reuse, RZ ;  /* 0x000000150b117224 */ /* 0x080fe400078e02ff */
[----:B------:R-:W-:-:S04]  /*1f00*/  IMAD.WIDE.U32 R12, P0, R10, R21, R12 ;  /* 0x000000150a0c7225 */ /* 0x000fc8000780000c */
[----:B------:R-:W-:-:S04]  /*1f10*/  IMAD.HI.U32 R21, R11, R21, RZ ;  /* 0x000000150b157227 */ /* 0x000fc800078e00ff */
[----:B------:R-:W-:-:S05]  /*1f20*/  IMAD.HI.U32 R12, P1, R11, R19, R12 ;  /* 0x000000130b0c7227 */ /* 0x000fca000782000c */
[----:B------:R-:W-:Y:S01]  /*1f30*/  IADD3 R13, P2, PT, R17, R12, RZ ;  /* 0x0000000c110d7210 */ /* 0x000fe20007f5e0ff */
[----:B------:R-:W-:-:S04]  /*1f40*/  IMAD.X R12, R21, 0x1, R11, P0 ;  /* 0x00000001150c7824 */ /* 0x000fc800000e060b */
[----:B------:R-:W-:Y:S01]  /*1f50*/  IMAD.WIDE.U32 R10, R13, R8, RZ ;  /* 0x000000080d0a7225 */ /* 0x000fe200078e00ff */
[----:B------:R-:W-:-:S03]  /*1f60*/  IADD3.X R17, PT, PT, RZ, RZ, R12, P2, P1 ;  /* 0x000000ffff117210 */ /* 0x000fc600017e240c */
[----:B------:R-:W-:Y:S01]  /*1f70*/  IMAD R11, R13, UR4, R11 ;  /* 0x000000040d0b7c24 */ /* 0x000fe2000f8e020b */
[----:B------:R-:W-:-:S03]  /*1f80*/  IADD3 R19, P0, PT, RZ, -R10, RZ ;  /* 0x8000000aff137210 */ /* 0x000fc60007f1e0ff */
[----:B------:R-:W-:Y:S02]  /*1f90*/  IMAD R11, R17, R8, R11 ;  /* 0x00000008110b7224 */ /* 0x000fe400078e020b */
[----:B------:R-:W-:-:S03]  /*1fa0*/  IMAD.HI.U32 R12, R13, R19, RZ ;  /* 0x000000130d0c7227 */ /* 0x000fc600078e00ff */
[----:B------:R-:W-:-:S05]  /*1fb0*/  IADD3.X R10, PT, PT, RZ, ~R11, RZ, P0, !PT ;  /* 0x8000000bff0a7210 */ /* 0x000fca00007fe4ff */
[----:B------:R-:W-:-:S04]  /*1fc0*/  IMAD.WIDE.U32 R12, P0, R13, R10, R12 ;  /* 0x0000000a0d0c7225 */ /* 0x000fc8000780000c */
[C---:B------:R-:W-:Y:S02]  /*1fd0*/  IMAD R11, R17.reuse, R10, RZ ;  /* 0x0000000a110b7224 */ /* 0x040fe400078e02ff */
[----:B------:R-:W-:-:S04]  /*1fe0*/  IMAD.HI.U32 R12, P1, R17, R19, R12 ;  /* 0x00000013110c7227 */ /* 0x000fc8000782000c */
[----:B------:R-:W-:Y:S01]  /*1ff0*/  IMAD.HI.U32 R10, R17, R10, RZ ;  /* 0x0000000a110a7227 */ /* 0x000fe200078e00ff */
[----:B------:R-:W-:-:S03]  /*2000*/  IADD3 R12, P2, PT, R11, R12, RZ ;  /* 0x0000000c0b0c7210 */ /* 0x000fc60007f5e0ff */
[----:B------:R-:W-:Y:S02]  /*2010*/  IMAD.X R17, R10, 0x1, R17, P0 ;  /* 0x000000010a117824 */ /* 0x000fe400000e0611 */
[----:B------:R-:W-:-:S03]  /*2020*/  IMAD.HI.U32 R10, R12, R9, RZ ;  /* 0x000000090c0a7227 */ /* 0x000fc600078e00ff */
[----:B------:R-:W-:Y:S01]  /*2030*/  IADD3.X R16, PT, PT, RZ, RZ, R17, P2, P1 ;  /* 0x000000ffff107210 */ /* 0x000fe200017e2411 */
[----:B------:R-:W-:Y:S02]  /*2040*/  IMAD.MOV.U32 R11, RZ, RZ, RZ ;  /* 0x000000ffff0b7224 */ /* 0x000fe400078e00ff */
[----:B------:R-:W-:-:S04]  /*2050*/  IMAD.WIDE.U32 R10, R12, R15, R10 ;  /* 0x0000000f0c0a7225 */ /* 0x000fc800078e000a */
[C---:B------:R-:W-:Y:S02]  /*2060*/  IMAD R13, R16.reuse, R15, RZ ;  /* 0x0000000f100d7224 */ /* 0x040fe400078e02ff */
[----:B------:R-:W-:-:S04]  /*2070*/  IMAD.HI.U32 R10, P0, R16, R9, R10 ;  /* 0x00000009100a7227 */ /* 0x000fc8000780000a */
[----:B------:R-:W-:Y:S01]  /*2080*/  IMAD.HI.U32 R12, R16, R15, RZ ;  /* 0x0000000f100c7227 */ /* 0x000fe200078e00ff */
[----:B------:R-:W-:-:S03]  /*2090*/  IADD3 R13, P1, PT, R13, R10, RZ ;  /* 0x0000000a0d0d7210 */ /* 0x000fc60007f3e0ff */
[----:B------:R-:W-:Y:S02]  /*20a0*/  IMAD.X R12, RZ, RZ, R12, P0 ;  /* 0x000000ffff0c7224 */ /* 0x000fe400000e060c */
[----:B------:R-:W-:-:S04]  /*20b0*/  IMAD.WIDE.U32 R10, R13, R8, RZ ;  /* 0x000000080d0a7225 */ /* 0x000fc800078e00ff */
[----:B------:R-:W-:Y:S01]  /*20c0*/  IMAD.X R17, RZ, RZ, R12, P1 ;  /* 0x000000ffff117224 */ /* 0x000fe200008e060c */
[----:B------:R-:W-:Y:S01]  /*20d0*/  IADD3 R19, P1, PT, -R10, R9, RZ ;  /* 0x000000090a137210 */ /* 0x000fe20007f3e1ff */
[----:B------:R-:W-:-:S03]  /*20e0*/  IMAD R11, R13, UR4, R11 ;  /* 0x000000040d0b7c24 */ /* 0x000fc6000f8e020b */
[-C--:B------:R-:W-:Y:S01]  /*20f0*/  ISETP.GE.U32.AND P0, PT, R19, R8.reuse, PT ;  /* 0x000000081300720c */ /* 0x080fe20003f06070 */
[----:B------:R-:W-:-:S04]  /*2100*/  IMAD R10, R17, R8, R11 ;  /* 0x00000008110a7224 */ /* 0x000fc800078e020b */
[----:B------:R-:W-:Y:S01]  /*2110*/  IMAD.X R16, R15, 0x1, ~R10, P1 ;  /* 0x000000010f107824 */ /* 0x000fe200008e0e0a */
[----:B------:R-:W-:Y:S01]  /*2120*/  IADD3 R10, P2, PT, R13, 0x1, RZ ;  /* 0x000000010d0a7810 */ /* 0x000fe20007f5e0ff */
[----:B------:R-:W-:Y:S01]  /*2130*/  IMAD.MOV.U32 R15, RZ, RZ, 0x0 ;  /* 0x00000000ff0f7424 */ /* 0x000fe200078e00ff */
[-C--:B------:R-:W-:Y:S02]  /*2140*/  IADD3 R9, P1, PT, -R8, R19.reuse, RZ ;  /* 0x0000001308097210 */ /* 0x080fe40007f3e1ff */
[C---:B------:R-:W-:Y:S01]  /*2150*/  ISETP.GE.U32.AND.EX P0, PT, R16.reuse, UR4, PT, P0 ;  /* 0x0000000410007c0c */ /* 0x040fe2000bf06100 */
[----:B------:R-:W-:Y:S01]  /*2160*/  IMAD.X R12, RZ, RZ, R17, P2 ;  /* 0x000000ffff0c7224 */ /* 0x000fe200010e0611 */
[----:B------:R-:W-:Y:S02]  /*2170*/  IADD3.X R11, PT, PT, R16, ~UR4, RZ, P1, !PT ;  /* 0x80000004100b7c10 */ /* 0x000fe40008ffe4ff */
[----:B------:R-:W-:Y:S02]  /*2180*/  SEL R9, R9, R19, P0 ;  /* 0x0000001309097207 */ /* 0x000fe40000000000 */
[----:B------:R-:W-:-:S02]  /*2190*/  SEL R13, R10, R13, P0 ;  /* 0x0000000d0a0d7207 */ /* 0x000fc40000000000 */
[----:B------:R-:W-:Y:S02]  /*21a0*/  SEL R11, R11, R16, P0 ;  /* 0x000000100b0b7207 */ /* 0x000fe40000000000 */
[----:B------:R-:W-:Y:S02]  /*21b0*/  SEL R12, R12, R17, P0 ;  /* 0x000000110c0c7207 */ /* 0x000fe40000000000 */
[----:B------:R-:W-:Y:S02]  /*21c0*/  ISETP.GE.U32.AND P0, PT, R9, R8, PT ;  /* 0x000000080900720c */ /* 0x000fe40003f06070 */
[----:B------:R-:W-:Y:S02]  /*21d0*/  IADD3 R10, P2, PT, R13, 0x1, RZ ;  /* 0x000000010d0a7810 */ /* 0x000fe40007f5e0ff */
[----:B------:R-:W-:Y:S02]  /*21e0*/  ISETP.GE.U32.AND.EX P0, PT, R11, UR4, PT, P0 ;  /* 0x000000040b007c0c */ /* 0x000fe4000bf06100 */
[----:B------:R-:W-:Y:S01]  /*21f0*/  ISETP.NE.U32.AND P1, PT, R8, RZ, PT ;  /* 0x000000ff0800720c */ /* 0x000fe20003f25070 */
[----:B------:R-:W-:Y:S01]  /*2200*/  IMAD.X R11, RZ, RZ, R12, P2 ;  /* 0x000000ffff0b7224 */ /* 0x000fe200010e060c */
[----:B------:R-:W-:-:S02]  /*2210*/  SEL R10, R10, R13, P0 ;  /* 0x0000000d0a0a7207 */ /* 0x000fc40000000000 */
[----:B------:R-:W-:Y:S02]  /*2220*/  ISETP.NE.AND.EX P1, PT, RZ, UR4, PT, P1 ;  /* 0x00000004ff007c0c */ /* 0x000fe4000bf25310 */
[----:B------:R-:W-:Y:S02]  /*2230*/  SEL R11, R11, R12, P0 ;  /* 0x0000000c0b0b7207 */ /* 0x000fe40000000000 */
[----:B------:R-:W-:Y:S02]  /*2240*/  SEL R10, R10, 0xffffffff, P1 ;  /* 0xffffffff0a0a7807 */ /* 0x000fe40000800000 */
[----:B------:R-:W-:Y:S01]  /*2250*/  SEL R11, R11, 0xffffffff, P1 ;  /* 0xffffffff0b0b7807 */ /* 0x000fe20000800000 */
[----:B------:R-:W-:Y:S06]  /*2260*/  RET.REL.NODEC R14 `(_ZN3cub18CUB_300001_SM_10006detail9transform16transform_kernelINS2_10policy_hubILb0EN4cuda3std3__45tupleIJN6thrust24THRUST_300001_SM_1000_NS6detail15normal_iteratorINSA_10device_ptrIiEEEESF_EEEE10policy1000ElNS7_4plusIiEESF_JPiSL_EEEvT0_iT1_T2_DpNS2_10kernel_argIT3_EE) ;  /* 0xffffffdc0e647950 */ /* 0x000fec0003c3ffff */
.L_x_26:
[----:B------:R-:W-:-:S00]  /*2270*/  BRA `(.L_x_26) ;  /* 0xfffffffc00fc7947 */ /* 0x000fc0000383ffff */
[----:B------:R-:W-:-:S00]  /*2280*/  NOP ;  /* 0x0000000000007918 */ /* 0x000fc00000000000 */
[----:B------:R-:W-:-:S00]  /*2290*/  NOP ;  /* 0x0000000000007918 */ /* 0x000fc00000000000 */
[----:B------:R-:W-:-:S00]  /*22a0*/  NOP ;  /* 0x0000000000007918 */ /* 0x000fc00000000000 */
[----:B------:R-:W-:-:S00]  /*22b0*/  NOP ;  /* 0x0000000000007918 */ /* 0x000fc00000000000 */
[----:B------:R-:W-:-:S00]  /*22c0*/  NOP ;  /* 0x0000000000007918 */ /* 0x000fc00000000000 */
[----:B------:R-:W-:-:S00]  /*22d0*/  NOP ;  /* 0x0000000000007918 */ /* 0x000fc00000000000 */
[----:B------:R-:W-:-:S00]  /*22e0*/  NOP ;  /* 0x0000000000007918 */ /* 0x000fc00000000000 */
[----:B------:R-:W-:-:S00]  /*22f0*/  NOP ;  /* 0x0000000000007918 */ /* 0x000fc00000000000 */
.L_x_105:


//--------------------- .text._ZN3cub18CUB_300001_SM_10006detail9transform16transform_kernelINS2_10policy_hubILb0EN4cuda3std3__45tupleIJN6thrust24THRUST_300001_SM_1000_NS6detail15normal_iteratorINSA_10device_ptrIiEEEESF_EEEE10policy1000EiNS7_4plusIiEESF_JPiSL_EEEvT0_iT1_T2_DpNS2_10kernel_argIT3_EE --------------------------
	.section	.text._ZN3cub18CUB_300001_SM_10006detail9transform16transform_kernelINS2_10policy_hubILb0EN4cuda3std3__45tupleIJN6thrust24THRUST_300001_SM_1000_NS6detail15normal_iteratorINSA_10device_ptrIiEEEESF_EEEE10policy1000EiNS7_4plusIiEESF_JPiSL_EEEvT0_iT1_T2_DpNS2_10kernel_argIT3_EE,"ax",@progbits
	.align	128
        .global         _ZN3cub18CUB_300001_SM_10006detail9transform16transform_kernelINS2_10policy_hubILb0EN4cuda3std3__45tupleIJN6thrust24THRUST_300001_SM_1000_NS6detail15normal_iteratorINSA_10device_ptrIiEEEESF_EEEE10policy1000EiNS7_4plusIiEESF_JPiSL_EEEvT0_iT1_T2_DpNS2_10kernel_argIT3_EE
        .type           _ZN3cub18CUB_300001_SM_10006detail9transform16transform_kernelINS2_10policy_hubILb0EN4cuda3std3__45tupleIJN6thrust24THRUST_300001_SM_1000_NS6detail15normal_iteratorINSA_10device_ptrIiEEEESF_EEEE10policy1000EiNS7_4plusIiEESF_JPiSL_EEEvT0_iT1_T2_DpNS2_10kernel_argIT3_EE,@function
        .size           _ZN3cub18CUB_300001_SM_10006detail9transform16transform_kernelINS2_10policy_hubILb0EN4cuda3std3__45tupleIJN6thrust24THRUST_300001_SM_1000_NS6detail15normal_iteratorINSA_10device_ptrIiEEEESF_EEEE10policy1000EiNS7_4plusIiEESF_JPiSL_EEEvT0_iT1_T2_DpNS2_10kernel_argIT3_EE,(.L_x_106 - _ZN3cub18CUB_300001_SM_10006detail9transform16transform_kernelINS2_10policy_hubILb0EN4cuda3std3__45tupleIJN6thrust24THRUST_300001_SM_1000_NS6detail15normal_iteratorINSA_10device_ptrIiEEEESF_EEEE10policy1000EiNS7_4plusIiEESF_JPiSL_EEEvT0_iT1_T2_DpNS2_10kernel_argIT3_EE)
        .other          _ZN3cub18CUB_300001_SM_10006detail9transform16transform_kernelINS2_10policy_hubILb0EN4cuda3std3__45tupleIJN6thrust24THRUST_300001_SM_1000_NS6detail15normal_iteratorINSA_10device_ptrIiEEEESF_EEEE10policy1000EiNS7_4plusIiEESF_JPiSL_EEEvT0_iT1_T2_DpNS2_10kernel_argIT3_EE,@"STO_CUDA_ENTRY STV_DEFAULT"
_ZN3cub18CUB_300001_SM_10006detail9transform16transform_kernelINS2_10policy_hubILb0EN4cuda3std3__45tupleIJN6thrust24THRUST_300001_SM_1000_NS6detail15normal_iteratorINSA_10device_ptrIiEEEESF_EEEE10policy1000EiNS7_4plusIiEESF_JPiSL_EEEvT0_iT1_T2_DpNS2_10kernel_argIT3_EE:
.text._ZN3cub18CUB_300001_SM_10006detail9transform16transform_kernelINS2_10policy_hubILb0EN4cuda3std3__45tupleIJN6thrust24THRUST_300001_SM_1000_NS6detail15normal_iteratorINSA_10device_ptrIiEEEESF_EEEE10policy1000EiNS7_4plusIiEESF_JPiSL_EEEvT0_iT1_T2_DpNS2_10kernel_argIT3_EE:
[----:B------:R-:W-:Y:S08]  /*0000*/  LDC R1, c[0x0][0x37c] ;  /* 0x0000df00ff017b82 */ /* 0x000ff00000000800 */
[----:B------:R-:W1:Y:S01]  /*0010*/  S2UR UR5, SR_CTAID.X ;  /* 0x00000000000579c3 */ /* 0x000e620000002500 */
[----:B------:R-:W2:Y:S01]  /*0020*/  LDCU UR7, c[0x0][0x370] ;  /* 0x00006e00ff0777ac */ /* 0x000ea20008000800 */
[----:B------:R-:W3:Y:S01]  /*0030*/  LDCU.64 UR16, c[0x0][0x380] ;  /* 0x00007000ff1077ac */ /* 0x000ee20008000a00 */
[----:B------:R-:W4:Y:S01]  /*0040*/  LDCU.64 UR20, c[0x0][0x358] ;  /* 0x00006b00ff1477ac */ /* 0x000f220008000a00 */
[----:B---3--:R-:W-:-:S02]  /*0050*/  USHF.L.U32 UR24, UR17, 0x7, URZ ;  /* 0x0000000711187899 */ /* 0x008fc400080006ff */
[----:B-1----:R-:W-:Y:S02]  /*0060*/  UIADD3 UR4, UPT, UPT, UR5, 0x2, URZ ;  /* 0x0000000205047890 */ /* 0x002fe4000fffe0ff */
[----:B------:R-:W-:Y:S02]  /*0070*/  UIMAD UR22, UR24, UR5, URZ ;  /* 0x00000005181672a4 */ /* 0x000fe4000f8e02ff */
[----:B--2---:R-:W-:Y:S02]  /*0080*/  UISETP.GE.U32.AND UP0, UPT, UR4, UR7, UPT ;  /* 0x000000070400728c */ /* 0x004fe4000bf06070 */
[----:B------:R-:W-:Y:S02]  /*0090*/  UIADD3 UR6, UPT, UPT, -UR22, UR16, URZ ;  /* 0x0000001016067290 */ /* 0x000fe4000fffe1ff */
[----:B------:R-:W-:Y:S02]  /*00a0*/  UISETP.EQ.OR UP0, UPT, UR5, URZ, UP0 ;  /* 0x000000ff0500728c */ /* 0x000fe40008702670 */
[----:B------:R-:W-:-:S04]  /*00b0*/  UISETP.LT.AND UP1, UPT, UR24, UR6, UPT ;  /* 0x000000061800728c */ /* 0x000fc8000bf21270 */
[----:B------:R-:W-:-:S03]  /*00c0*/  USEL UR23, UR24, UR6, UP1 ;  /* 0x0000000618177287 */ /* 0x000fc60008800000 */
[----:B----4-:R-:W-:Y:S09]  /*00d0*/  BRA.U UP0, `(.L_x_27) ;  /* 0x0000000100dc7547 */ /* 0x010ff2000b800000 */
        /* <DEDUP_REMOVED lines=20> */
[----:B------:R-:W-:Y:S02]  /*0220*/  ULOP3.LUT UR13, UR13, 0xfffffff0, URZ, 0xc0, !UPT ;  /* 0xfffffff00d0d7892 */ /* 0x000fe4000f8ec0ff */
[----:B------:R-:W-:Y:S02]  /*0230*/  ULOP3.LUT UR12, UR12, 0xfffffff0, URZ, 0xc0, !UPT ;  /* 0xfffffff00c0c7892 */ /* 0x000fe4000f8ec0ff */
[----:B------:R-:W-:Y:S02]  /*0240*/  ULEA UR14, UR16, UR14, 0x18 ;  /* 0x0000000e100e7291 */ /* 0x000fe4000f8ec0ff */
[----:B------:R-:W-:Y:S01]  /*0250*/  USHF.R.U32.HI UR7, URZ, 0x4, UR13 ;  /* 0x00000004ff077899 */ /* 0x000fe2000801160d */
        /* <DEDUP_REMOVED lines=8> */
[----:B------:R-:W-:-:S02]  /*02e0*/  UIADD3 UR13, UPT, UPT, UR13, UR12, URZ ;  /* 0x0000000c0d0d7290 */ /* 0x000fc4000fffe0ff */
[----:B------:R-:W-:Y:S02]  /*02f0*/  ULEA UR16, UR17, UR14, 0x9 ;  /* 0x0000000e11107291 */ /* 0x000fe4000f8e48ff */
[----:B------:R-:W-:Y:S02]  /*0300*/  USHF.R.U32.HI UR12, URZ, 0x4, UR12 ;  /* 0x00000004ff0c7899 */ /* 0x000fe4000801160c */
[----:B----4-:R-:W-:Y:S01]  /*0310*/  UIMAD.WIDE UR4, UR22, 0x4, UR4 ;  /* 0x00000004160478a5 */ /* 0x010fe2000f8e0204 */
[----:B------:R-:W-:Y:S01]  /*0320*/  IMAD.U32 R0, RZ, RZ, UR13 ;  /* 0x0000000dff007e24 */ /* 0x000fe2000f8e00ff */
[----:B------:R-:W-:Y:S02]  /*0330*/  UPRMT UR7, UR7, 0x5410, URZ ;  /* 0x0000541007077896 */ /* 0x000fe400080000ff */
[----:B--2---:R-:W-:Y:S02]  /*0340*/  UIMAD.WIDE UR8, UR22, 0x4, UR8 ;  /* 0x00000004160878a5 */ /* 0x004fe4000f8e0208 */
[----:B------:R-:W-:-:S02]  /*0350*/  UIADD3 UR18, UPT, UPT, UR16, 0x80, URZ ;  /* 0x0000008010127890 */ /* 0x000fc4000fffe0ff */
[----:B------:R-:W-:Y:S01]  /*0360*/  UPRMT UR12, UR12, 0x5410, URZ ;  /* 0x000054100c0c7896 */ /* 0x000fe200080000ff */
[----:B------:R-:W-:Y:S02]  /*0370*/  UMOV UR19, UR15 ;  /* 0x0000000f00137c82 */ /* 0x000fe40008000000 */
[----:B---3--:R1:W-:Y:S06]  /*0380*/  UBLKCP.S.G [UR14], [UR4], UR7 ;  /* 0x0000000e040073ba */ /* 0x0083ec0008000207 */
[----:B------:R1:W-:Y:S01]  /*0390*/  UBLKCP.S.G [UR18], [UR8], UR12 ;  /* 0x00000012080073ba */ /* 0x0003e2000800020c */
[----:B------:R1:W-:Y:S01]  /*03a0*/  SYNCS.ARRIVE.TRANS64 RZ, [UR15], R0 ;  /* 0x00000000ffff79a7 */ /* 0x0003e2000800000f */
[----:B------:R-:W-:Y:S01]  /*03b0*/  NOP ;  /* 0x0000000000007918 */ /* 0x000fe20000000000 */
.L_x_29:
[----:B-1----:R-:W-:Y:S05]  /*03c0*/  BSYNC.RECONVERGENT B0 ;  /* 0x0000000000007941 */ /* 0x002fea0003800200 */
.L_x_28:
[----:B------:R-:W1:Y:S08]  /*03d0*/  S2UR UR5, SR_CgaCtaId ;  /* 0x00000000000579c3 */ /* 0x000e700000008800 */
[----:B------:R-:W-:Y:S01]  /*03e0*/  BAR.SYNC.DEFER_BLOCKING 0x0 ;  /* 0x0000000000007b1d */ /* 0x000fe20000010000 */
[----:B------:R-:W-:-:S05]  /*03f0*/  SHF.L.U32 R0, RZ, 0x1f, RZ ;  /* 0x0000001fff007819 */ /* 0x000fca00000006ff */
[----:B------:R-:W-:Y:S02]  /*0400*/  UMOV UR4, 0x400 ;  /* 0x0000040000047882 */ /* 0x000fe40000000000 */
[----:B-1----:R-:W-:-:S12]  /*0410*/  ULEA UR4, UR5, UR4, 0x18 ;  /* 0x0000000405047291 */ /* 0x002fd8000f8ec0ff */
.L_x_30:
[----:B------:R-:W1:Y:S02]  /*0420*/  SYNCS.PHASECHK.TRANS64.TRYWAIT P0, [UR4], R0 ;  /* 0x00000000ff0075a7 */ /* 0x000e640008001104 */
[----:B-1----:R-:W-:Y:S05]  /*0430*/  @!P0 BRA `(.L_x_30) ;  /* 0xfffffffc00f88947 */ /* 0x002fea000383ffff */
[----:B------:R-:W-:Y:S05]  /*0440*/  BRA `(.L_x_31) ;  /* 0x0000001400687947 */ /* 0x000fea0003800000 */
.L_x_27:
[----:B------:R-:W1:Y:S01]  /*0450*/  S2R R2, SR_TID.Y ;  /* 0x0000000000027919 */ /* 0x000e620000002200 */
[----:B------:R-:W2:Y:S01]  /*0460*/  LDCU UR10, c[0x0][0x360] ;  /* 0x00006c00ff0a77ac */ /* 0x000ea20008000800 */
[----:B------:R-:W-:Y:S01]  /*0470*/  BSSY.RECONVERGENT B0, `(.L_x_32) ;  /* 0x00000b1000007945 */ /* 0x000fe20003800200 */
[----:B------:R-:W1:Y:S01]  /*0480*/  S2R R3, SR_TID.Z ;  /* 0x0000000000037919 */ /* 0x000e620000002300 */
[----:B------:R-:W2:Y:S01]  /*0490*/  LDCU UR11, c[0x0][0x364] ;  /* 0x00006c80ff0b77ac */ /* 0x000ea20008000800 */
[----:B------:R-:W3:Y:S01]  /*04a0*/  LDC R0, c[0x0][0x368] ;  /* 0x0000da00ff007b82 */ /* 0x000ee20000000800 */
[----:B------:R-:W4:Y:S01]  /*04b0*/  S2R R5, SR_TID.X ;  /* 0x0000000000057919 */ /* 0x000f220000002100 */
[----:B------:R-:W-:Y:S02]  /*04c0*/  USHF.L.U32 UR4, UR23, 0x2, URZ ;  /* 0x0000000217047899 */ /* 0x000fe400080006ff */
[----:B------:R-:W-:Y:S02]  /*04d0*/  USHF.R.S32.HI UR12, URZ, 0x1f, UR22 ;  /* 0x0000001fff0c7899 */ /* 0x000fe40008011416 */
[----:B------:R-:W-:-:S04]  /*04e0*/  USHF.R.S32.HI UR5, URZ, 0x1f, UR4 ;  /* 0x0000001fff057899 */ /* 0x000fc80008011404 */
[----:B------:R-:W-:Y:S02]  /*04f0*/  USHF.R.U32.HI UR13, URZ, 0x2, UR5 ;  /* 0x00000002ff0d7899 */ /* 0x000fe40008011605 */
[----:B------:R-:W-:Y:S02]  /*0500*/  USHF.R.U64 UR7, UR4, 0x2, UR5 ;  /* 0x0000000204077899 */ /* 0x000fe40008001205 */
[----:B--2---:R-:W-:Y:S02]  /*0510*/  UIMAD UR4, UR10, UR11, URZ ;  /* 0x0000000b0a0472a4 */ /* 0x004fe4000f8e02ff */
[----:B-1----:R-:W-:Y:S02]  /*0520*/  IMAD R2, R3, UR11, R2 ;  /* 0x0000000b03027c24 */ /* 0x002fe4000f8e0202 */
[----:B------:R-:W-:Y:S02]  /*0530*/  IMAD.U32 R3, RZ, RZ, UR13 ;  /* 0x0000000dff037e24 */ /* 0x000fe4000f8e00ff */
[----:B----4-:R-:W-:-:S02]  /*0540*/  IMAD R2, R2, UR10, R5 ;  /* 0x0000000a02027c24 */ /* 0x010fc4000f8e0205 */
[----:B---3--:R-:W-:Y:S01]  /*0550*/  IMAD R5, R0, UR4, RZ ;  /* 0x0000000400057c24 */ /* 0x008fe2000f8e02ff */
[----:B------:R-:W-:Y:S02]  /*0560*/  UMOV UR4, URZ ;  /* 0x000000ff00047c82 */ /* 0x000fe40008000000 */
[----:B------:R-:W-:-:S04]  /*0570*/  ISETP.LT.U32.AND P0, PT, R2, UR7, PT ;  /* 0x0000000702007c0c */ /* 0x000fc8000bf01070 */
[----:B------:R-:W-:Y:S01]  /*0580*/  ISETP.GT.U32.AND.EX P0, PT, R3, RZ, PT, P0 ;  /* 0x000000ff0300720c */ /* 0x000fe20003f04100 */
[----:B------:R-:W-:-:S12]  /*0590*/  IMAD.MOV.U32 R3, RZ, RZ, RZ ;  /* 0x000000ffff037224 */ /* 0x000fd800078e00ff */
[----:B------:R-:W-:Y:S05]  /*05a0*/  @!P0 BRA `(.L_x_33) ;  /* 0x0000000800748947 */ /* 0x000fea0003800000 */
[----:B------:R-:W-:Y:S01]  /*05b0*/  IMAD.IADD R7, R5, 0x1, R2 ;  /* 0x0000000105077824 */ /* 0x000fe200078e0202 */
[----:B------:R-:W-:Y:S01]  /*05c0*/  MOV R6, UR7 ;  /* 0x0000000700067c02 */ /* 0x000fe20008000f00 */
[----:B------:R-:W-:Y:S01]  /*05d0*/  IMAD.U32 R4, RZ, RZ, UR13 ;  /* 0x0000000dff047e24 */ /* 0x000fe2000f8e00ff */
[----:B------:R-:W-:Y:S01]  /*05e0*/  BSSY.RECONVERGENT B1, `(.L_x_34) ;  /* 0x0000029000017945 */ /* 0x000fe20003800200 */
[----:B------:R-:W-:Y:S01]  /*05f0*/  IMAD.U32 R8, RZ, RZ, UR13 ;  /* 0x0000000dff087e24 */ /* 0x000fe2000f8e00ff */
[C---:B------:R-:W-:Y:S01]  /*0600*/  ISETP.LT.U32.AND P1, PT, R7.reuse, UR7, PT ;  /* 0x0000000707007c0c */ /* 0x040fe2000bf21070 */
[----:B------:R-:W-:Y:S01]  /*0610*/  IMAD.MOV.U32 R9, RZ, RZ, -0x1 ;  /* 0xffffffffff097424 */ /* 0x000fe200078e00ff */
[----:B------:R-:W-:Y:S02]  /*0620*/  ISETP.LT.U32.AND P0, PT, R7, UR7, PT ;  /* 0x0000000707007c0c */ /* 0x000fe4000bf01070 */
[----:B------:R-:W-:Y:S02]  /*0630*/  ISETP.GT.U32.AND.EX P1, PT, R4, RZ, PT, P1 ;  /* 0x000000ff0400720c */ /* 0x000fe40003f24110 */
[----:B------:R-:W-:Y:S01]  /*0640*/  ISETP.GT.U32.AND.EX P0, PT, R8, RZ, PT, P0 ;  /* 0x000000ff0800720c */ /* 0x000fe20003f04100 */
[----:B------:R-:W-:Y:S01]  /*0650*/  IMAD.U32 R8, RZ, RZ, UR13 ;  /* 0x0000000dff087e24 */ /* 0x000fe2000f8e00ff */
[----:B------:R-:W-:-:S02]  /*0660*/  SEL R6, R6, R7, P1 ;  /* 0x0000000706067207 */ /* 0x000fc40000800000 */
[----:B------:R-:W-:Y:S02]  /*0670*/  SEL R4, RZ, 0x1, !P0 ;  /* 0x00000001ff047807 */ /* 0x000fe40004000000 */
        /* <DEDUP_REMOVED lines=13> */
[----:B------:R-:W-:-:S04]  /*0750*/  IMAD.HI.U32 R7, R7, R9, R6 ;  /* 0x0000000907077227 */ /* 0x000fc800078e0006 */
[----:B------:R-:W-:Y:S02]  /*0760*/  IMAD.MOV.U32 R9, RZ, RZ, RZ ;  /* 0x000000ffff097224 */ /* 0x000fe400078e00ff */
[----:B------:R-:W-:-:S04]  /*0770*/  IMAD.HI.U32 R7, R7, R12, RZ ;  /* 0x0000000c07077227 */ /* 0x000fc800078e00ff */
[----:B------:R-:W-:-:S04]  /*0780*/  IMAD.MOV R10, RZ, RZ, -R7 ;  /* 0x000000ffff0a7224 */ /* 0x000fc800078e0a07 */
[----:B------:R-:W-:-:S05]  /*0790*/  IMAD R10, R5, R10, R12 ;  /* 0x0000000a050a7224 */ /* 0x000fca00078e020c */
[----:B------:R-:W-:-:S13]  /*07a0*/  ISETP.GE.U32.AND P0, PT, R10, R5, PT ;  /* 0x000000050a00720c */ /* 0x000fda0003f06070 */
[----:B------:R-:W-:Y:S01]  /*07b0*/  @P0 IADD3 R10, PT, PT, -R5, R10, RZ ;  /* 0x0000000a050a0210 */ /* 0x000fe20007ffe1ff */
[----:B------:R-:W-:-:S03]  /*07c0*/  @P0 VIADD R7, R7, 0x1 ;  /* 0x0000000107070836 */ /* 0x000fc60000000000 */
[----:B------:R-:W-:-:S13]  /*07d0*/  ISETP.GE.U32.AND P1, PT, R10, R5, PT ;  /* 0x000000050a00720c */ /* 0x000fda0003f26070 */
[----:B------:R-:W-:Y:S01]  /*07e0*/  @P1 VIADD R7, R7, 0x1 ;  /* 0x0000000107071836 */ /* 0x000fe20000000000 */
[----:B------:R-:W-:-:S05]  /*07f0*/  @!P2 LOP3.LUT R7, RZ, R5, RZ, 0x33, !PT ;  /* 0x00000005ff07a212 */ /* 0x000fca00078e33ff */
[----:B------:R-:W-:Y:S01]  /*0800*/  IMAD.MOV.U32 R8, RZ, RZ, R7 ;  /* 0x000000ffff087224 */ /* 0x000fe200078e0007 */
[----:B------:R-:W-:Y:S06]  /*0810*/  BRA `(.L_x_36) ;  /* 0x0000000000147947 */ /* 0x000fec0003800000 */
.L_x_35:
[----:B------:R-:W-:Y:S01]  /*0820*/  IMAD.MOV.U32 R9, RZ, RZ, R12 ;  /* 0x000000ffff097224 */ /* 0x000fe200078e000c */
[----:B------:R-:W-:-:S07]  /*0830*/  MOV R8, 0x850 ;  /* 0x0000085000087802 */ /* 0x000fce0000000f00 */
[----:B------:R-:W-:Y:S05]  /*0840*/  CALL.REL.NOINC `($__internal_1_$__cuda_sm20_div_u64) ;  /* 0x0000001400747944 */ /* 0x000fea0003c00000 */
[----:B------:R-:W-:Y:S01]  /*0850*/  IMAD.MOV.U32 R8, RZ, RZ, R6 ;  /* 0x000000ffff087224 */ /* 0x000fe200078e0006 */
[----:B------:R-:W-:-:S07]  /*0860*/  MOV R9, R7 ;  /* 0x0000000700097202 */ /* 0x000fce0000000f00 */
.L_x_36:
[----:B------:R-:W-:Y:S05]  /*0870*/  BSYNC.RECONVERGENT B1 ;  /* 0x0000000000017941 */ /* 0x000fea0003800200 */
.L_x_34:
[----:B------:R-:W-:Y:S01]  /*0880*/  IADD3 R12, P0, PT, R8, R4, RZ ;  /* 0x00000004080c7210 */ /* 0x000fe20007f1e0ff */
[----:B------:R-:W1:Y:S01]  /*0890*/  LDC R6, c[0x0][0x3a0] ;  /* 0x0000e800ff067b82 */ /* 0x000e620000000800 */
[----:B------:R-:W-:Y:S01]  /*08a0*/  BSSY.RECONVERGENT B1, `(.L_x_37) ;  /* 0x0000030000017945 */ /* 0x000fe20003800200 */
[----:B------:R-:W-:Y:S01]  /*08b0*/  IMAD.MOV.U32 R27, RZ, RZ, R2 ;  /* 0x000000ffff1b7224 */ /* 0x000fe200078e0002 */
[C---:B------:R-:W-:Y:S01]  /*08c0*/  LOP3.LUT R4, R12.reuse, 0x3, RZ, 0xc0, !PT ;  /* 0x000000030c047812 */ /* 0x040fe200078ec0ff */
[----:B------:R-:W-:Y:S01]  /*08d0*/  IMAD.X R8, RZ, RZ, R9, P0 ;  /* 0x000000ffff087224 */ /* 0x000fe200000e0609 */
[----:B------:R-:W-:Y:S02]  /*08e0*/  ISETP.GE.U32.AND P0, PT, R12, 0x3, PT ;  /* 0x000000030c00780c */ /* 0x000fe40003f06070 */
[----:B------:R-:W-:Y:S01]  /*08f0*/  ISETP.NE.U32.AND P1, PT, R4, 0x3, PT ;  /* 0x000000030400780c */ /* 0x000fe20003f25070 */
[----:B------:R-:W-:Y:S01]  /*0900*/  IMAD.MOV.U32 R4, RZ, RZ, R3 ;  /* 0x000000ffff047224 */ /* 0x000fe200078e0003 */
[----:B------:R-:W-:-:S02]  /*0910*/  ISETP.GE.U32.AND.EX P0, PT, R8, RZ, PT, P0 ;  /* 0x000000ff0800720c */ /* 0x000fc40003f06100 */
[----:B------:R-:W-:Y:S02]  /*0920*/  ISETP.NE.AND.EX P1, PT, RZ, RZ, PT, P1 ;  /* 0x000000ffff00720c */ /* 0x000fe40003f25310 */
[----:B-1----:R-:W-:-:S11]  /*0930*/  SHF.R.S32.HI R11, RZ, 0x1f, R6 ;  /* 0x0000001fff0b7819 */ /* 0x002fd60000011406 */
[----:B------:R-:W-:Y:S05]  /*0940*/  @!P1 BRA `(.L_x_38) ;  /* 0x0000000000949947 */ /* 0x000fea0003800000 */
[----:B------:R-:W1:Y:S01]  /*0950*/  S2UR UR8, SR_CgaCtaId ;  /* 0x00000000000879c3 */ /* 0x000e620000008800 */
[----:B------:R-:W2:Y:S01]  /*0960*/  LDCU.64 UR14, c[0x0][0x398] ;  /* 0x00007300ff0e77ac */ /* 0x000ea20008000a00 */
[----:B------:R-:W-:Y:S02]  /*0970*/  VIADD R12, R12, 0x1 ;  /* 0x000000010c0c7836 */ /* 0x000fe40000000000 */
[----:B------:R-:W-:Y:S01]  /*0980*/  IMAD R8, R0, UR11, RZ ;  /* 0x0000000b00087c24 */ /* 0x000fe2000f8e02ff */
[----:B------:R-:W-:Y:S01]  /*0990*/  USHF.L.U32 UR5, UR22, 0x2, URZ ;  /* 0x0000000216057899 */ /* 0x000fe200080006ff */
[----:B------:R-:W-:Y:S01]  /*09a0*/  IMAD.MOV.U32 R27, RZ, RZ, R2 ;  /* 0x000000ffff1b7224 */ /* 0x000fe200078e0002 */
[----:B------:R-:W-:Y:S01]  /*09b0*/  USHF.L.U64.HI UR9, UR22, 0x2, UR12 ;  /* 0x0000000216097899 */ /* 0x000fe2000801020c */
[----:B------:R-:W-:Y:S01]  /*09c0*/  LOP3.LUT R12, R12, 0x3, RZ, 0xc0, !PT ;  /* 0x000000030c0c7812 */ /* 0x000fe200078ec0ff */
[----:B------:R-:W-:Y:S02]  /*09d0*/  IMAD R10, R8, UR10, RZ ;  /* 0x0000000a080a7c24 */ /* 0x000fe4000f8e02ff */
[----:B------:R-:W-:Y:S01]  /*09e0*/  LEA R7, P1, R2, UR5, 0x2 ;  /* 0x0000000502077c11 */ /* 0x000fe2000f8210ff */
[----:B------:R-:W-:-:S02]  /*09f0*/  UMOV UR5, 0x400 ;  /* 0x0000040000057882 */ /* 0x000fc40000000000 */
[----:B------:R-:W-:Y:S01]  /*0a00*/  UIADD3 UR5, UPT, UPT, UR5, 0x80, URZ ;  /* 0x0000008005057890 */ /* 0x000fe2000fffe0ff */
[----:B------:R-:W-:Y:S02]  /*0a10*/  LEA.HI.X R4, R2, UR9, R3, 0x2, P1 ;  /* 0x0000000902047c11 */ /* 0x000fe400088f1403 */
[----:B------:R-:W-:Y:S02]  /*0a20*/  IADD3 R12, P1, PT, RZ, -R12, RZ ;  /* 0x8000000cff0c7210 */ /* 0x000fe40007f3e0ff */
[----:B--2---:R-:W-:-:S03]  /*0a30*/  IADD3 R14, P2, P3, R7, UR14, R6 ;  /* 0x0000000e070e7c10 */ /* 0x004fc6000fb5e006 */
[----:B------:R-:W-:Y:S01]  /*0a40*/  IMAD.X R13, RZ, RZ, -0x1, P1 ;  /* 0xffffffffff0d7424 */ /* 0x000fe200008e06ff */
[----:B------:R-:W-:Y:S01]  /*0a50*/  IADD3.X R15, PT, PT, R4, UR15, R11, P2, P3 ;  /* 0x0000000f040f7c10 */ /* 0x000fe200097e640b */
[----:B-1----:R-:W-:Y:S01]  /*0a60*/  ULEA UR5, UR8, UR5, 0x18 ;  /* 0x0000000508057291 */ /* 0x002fe2000f8ec0ff */
[----:B------:R-:W-:-:S05]  /*0a70*/  MOV R4, R3 ;  /* 0x0000000300047202 */ /* 0x000fca0000000f00 */
[----:B------:R-:W-:-:S04]  /*0a80*/  VIADD R7, R6, UR5 ;  /* 0x0000000506077c36 */ /* 0x000fc80008000000 */
[----:B------:R-:W-:-:S07]  /*0a90*/  IMAD R7, R2, 0x4, R7 ;  /* 0x0000000402077824 */ /* 0x000fce00078e0207 */
.L_x_39:
        /* <DEDUP_REMOVED lines=13> */
[----:B------:R-:W-:-:S02]  /*0b70*/  ISETP.NE.AND.EX P1, PT, R13, RZ, PT, P1 ;  /* 0x000000ff0d00720c */ /* 0x000fc40003f25310 */
[----:B-1----:R-:W-:-:S11]  /*0b80*/  LEA R7, R10, R7, 0x2 ;  /* 0x000000070a077211 */ /* 0x002fd600078e10ff */
[----:B------:R-:W-:Y:S05]  /*0b90*/  @P1 BRA `(.L_x_39) ;  /* 0xfffffffc00c01947 */ /* 0x000fea000383ffff */
.L_x_38:
[----:B------:R-:W-:Y:S05]  /*0ba0*/  BSYNC.RECONVERGENT B1 ;  /* 0x0000000000017941 */ /* 0x000fea0003800200 */
.L_x_37:
[----:B------:R-:W-:Y:S05]  /*0bb0*/  @!P0 BRA `(.L_x_33) ;  /* 0x0000000000f08947 */ /* 0x000fea0003800000 */
[----:B------:R-:W1:Y:S01]  /*0bc0*/  LDCU.64 UR14, c[0x0][0x398] ;  /* 0x00007300ff0e77ac */ /* 0x000e620008000a00 */
[----:B------:R-:W2:Y:S01]  /*0bd0*/  S2UR UR9, SR_CgaCtaId ;  /* 0x00000000000979c3 */ /* 0x000ea20000008800 */
[----:B------:R-:W-:Y:S01]  /*0be0*/  IMAD.SHL.U32 R9, R5, 0x4, RZ ;  /* 0x0000000405097824 */ /* 0x000fe200078e00ff */
[----:B------:R-:W-:Y:S01]  /*0bf0*/  UMOV UR8, 0x400 ;  /* 0x0000040000087882 */ /* 0x000fe20000000000 */
[----:B------:R-:W-:Y:S01]  /*0c00*/  IMAD R21, R0, UR11, RZ ;  /* 0x0000000b00157c24 */ /* 0x000fe2000f8e02ff */
[----:B------:R-:W-:Y:S01]  /*0c10*/  UIADD3 UR8, UPT, UPT, UR8, 0x80, URZ ;  /* 0x0000008008087890 */ /* 0x000fe2000fffe0ff */
[----:B------:R-:W-:Y:S02]  /*0c20*/  UMOV UR5, URZ ;  /* 0x000000ff00057c82 */ /* 0x000fe40008000000 */
[----:B------:R-:W-:Y:S01]  /*0c30*/  IMAD R21, R21, UR10, RZ ;  /* 0x0000000a15157c24 */ /* 0x000fe2000f8e02ff */
[----:B-1----:R-:W-:Y:S01]  /*0c40*/  IADD3 R25, P0, PT, R6, UR14, RZ ;  /* 0x0000000e06197c10 */ /* 0x002fe2000ff1e0ff */
[----:B------:R-:W-:-:S03]  /*0c50*/  USHF.L.U64.HI UR14, UR22, 0x2, UR12 ;  /* 0x00000002160e7899 */ /* 0x000fc6000801020c */
[----:B------:R-:W-:Y:S01]  /*0c60*/  IADD3.X R7, PT, PT, R11, UR15, RZ, P0, !PT ;  /* 0x0000000f0b077c10 */ /* 0x000fe200087fe4ff */
[----:B------:R-:W-:Y:S02]  /*0c70*/  USHF.L.U32 UR15, UR22, 0x2, URZ ;  /* 0x00000002160f7899 */ /* 0x000fe400080006ff */
[C---:B------:R-:W-:Y:S01]  /*0c80*/  IADD3 R8, P0, PT, R27.reuse, UR22, RZ ;  /* 0x000000161b087c10 */ /* 0x040fe2000ff1e0ff */
[----:B--2---:R-:W-:Y:S01]  /*0c90*/  ULEA UR8, UR9, UR8, 0x18 ;  /* 0x0000000809087291 */ /* 0x004fe2000f8ec0ff */
[----:B------:R-:W-:Y:S02]  /*0ca0*/  SHF.R.U32.HI R11, RZ, 0x1e, R5 ;  /* 0x0000001eff0b7819 */ /* 0x000fe40000011605 */
[----:B------:R-:W-:Y:S01]  /*0cb0*/  IADD3.X R15, PT, PT, R4, UR12, RZ, P0, !PT ;  /* 0x0000000c040f7c10 */ /* 0x000fe200087fe4ff */
[----:B------:R-:W-:Y:S01]  /*0cc0*/  IMAD.SHL.U32 R14, R8, 0x4, RZ ;  /* 0x00000004080e7824 */ /* 0x000fe200078e00ff */
[----:B------:R-:W-:Y:S01]  /*0cd0*/  LEA R10, P0, R27, UR15, 0x2 ;  /* 0x0000000f1b0a7c11 */ /* 0x000fe2000f8010ff */
[----:B------:R-:W-:Y:S01]  /*0ce0*/  VIADD R6, R6, UR8 ;  /* 0x0000000806067c36 */ /* 0x000fe20008000000 */
[----:B------:R-:W-:-:S02]  /*0cf0*/  SHF.L.U64.HI R15, R8, 0x2, R15 ;  /* 0x00000002080f7819 */ /* 0x000fc4000001020f */
[C---:B------:R-:W-:Y:S01]  /*0d00*/  LEA.HI.X R12, R27.reuse, UR14, R4, 0x2, P0 ;  /* 0x0000000e1b0c7c11 */ /* 0x040fe200080f1404 */
[----:B------:R-:W-:Y:S01]  /*0d10*/  IMAD R8, R27, 0x4, R6 ;  /* 0x000000041b087824 */ /* 0x000fe200078e0206 */
[-C--:B------:R-:W-:Y:S01]  /*0d20*/  IADD3 R20, P1, PT, R9, R10.reuse, RZ ;  /* 0x0000000a09147210 */ /* 0x080fe20007f3e0ff */
[C---:B------:R-:W-:Y:S01]  /*0d30*/  IMAD.WIDE.U32 R14, R5.reuse, 0xc, R14 ;  /* 0x0000000c050e7825 */ /* 0x040fe200078e000e */
[----:B------:R-:W-:Y:S02]  /*0d40*/  LEA R13, P0, R5, R10, 0x3 ;  /* 0x0000000a050d7211 */ /* 0x000fe400078018ff */
[----:B------:R-:W-:Y:S01]  /*0d50*/  LEA R22, R21, R8, 0x2 ;  /* 0x0000000815167211 */ /* 0x000fe200078e10ff */
[----:B------:R-:W-:Y:S01]  /*0d60*/  IMAD.X R26, R11, 0x1, R12, P1 ;  /* 0x000000010b1a7824 */ /* 0x000fe200008e060c */
[----:B------:R-:W-:Y:S01]  /*0d70*/  LEA.HI.X R24, R5, R12, RZ, 0x3, P0 ;  /* 0x0000000c05187211 */ /* 0x000fe200000f1cff */
[----:B------:R-:W-:Y:S02]  /*0d80*/  VIADD R28, R15, UR5 ;  /* 0x000000050f1c7c36 */ /* 0x000fe40008000000 */
[----:B------:R-:W-:-:S02]  /*0d90*/  IMAD R23, R21, 0x8, R8 ;  /* 0x0000000815177824 */ /* 0x000fc400078e0208 */
[----:B------:R-:W-:-:S07]  /*0da0*/  IMAD R6, R21, 0xc, R8 ;  /* 0x0000000c15067824 */ /* 0x000fce00078e0208 */
.L_x_40:
[----:B------:R-:W-:-:S05]  /*0db0*/  IADD3 R18, P0, PT, R25, R10, RZ ;  /* 0x0000000a19127210 */ /* 0x000fca0007f1e0ff */
[----:B------:R-:W-:Y:S01]  /*0dc0*/  IMAD.X R19, R7, 0x1, R12, P0 ;  /* 0x0000000107137824 */ /* 0x000fe200000e060c */
[----:B------:R-:W-:-:S04]  /*0dd0*/  IADD3 R16, P0, PT, R25, R20, RZ ;  /* 0x0000001419107210 */ /* 0x000fc80007f1e0ff */
[----:B------:R-:W-:Y:S01]  /*0de0*/  @!PT LDS RZ, [RZ] ;  /* 0x00000000fffff984 */ /* 0x000fe20000000800 */
[----:B------:R-:W-:Y:S01]  /*0df0*/  @!PT LDS RZ, [RZ] ;  /* 0x00000000fffff984 */ /* 0x000fe20000000800 */
[----:B------:R-:W-:Y:S01]  /*0e00*/  @!PT LDS RZ, [RZ] ;  /* 0x00000000fffff984 */ /* 0x000fe20000000800 */
[----:B------:R1:W-:Y:S01]  /*0e10*/  LDGSTS.E [R8], desc[UR20][R18.64] ;  /* 0x0000000012087fae */ /* 0x0003e2000b9a1014 */
[----:B------:R-:W-:-:S05]  /*0e20*/  IMAD.X R17, R7, 0x1, R26, P0 ;  /* 0x0000000107117824 */ /* 0x000fca00000e061a */
[----:B------:R2:W-:Y:S01]  /*0e30*/  LDGSTS.E [R22], desc[UR20][R16.64] ;  /* 0x0000000010167fae */ /* 0x0005e2000b9a1014 */
[----:B-1----:R-:W-:Y:S01]  /*0e40*/  IMAD R8, R21, 0x10, R8 ;  /* 0x0000001015087824 */ /* 0x002fe200078e0208 */
[----:B--2---:R-:W-:Y:S01]  /*0e50*/  IADD3 R16, P0, PT, R25, R13, RZ ;  /* 0x0000000d19107210 */ /* 0x004fe20007f1e0ff */
[----:B------:R-:W-:-:S04]  /*0e60*/  IMAD R22, R21, 0x10, R22 ;  /* 0x0000001015167824 */ /* 0x000fc800078e0216 */
[----:B------:R-:W-:Y:S01]  /*0e70*/  IMAD.X R17, R7, 0x1, R24, P0 ;  /* 0x0000000107117824 */ /* 0x000fe200000e0618 */
[----:B------:R-:W-:-:S04]  /*0e80*/  IADD3 R18, P0, PT, R25, R14, RZ ;  /* 0x0000000e19127210 */ /* 0x000fc80007f1e0ff */
[----:B------:R1:W-:Y:S01]  /*0e90*/  LDGSTS.E [R23], desc[UR20][R16.64] ;  /* 0x0000000010177fae */ /* 0x0003e2000b9a1014 */
[----:B------:R-:W-:Y:S01]  /*0ea0*/  IMAD.X R19, R7, 0x1, R28, P0 ;  /* 0x0000000107137824 */ /* 0x000fe200000e061c */
[----:B------:R-:W-:-:S04]  /*0eb0*/  IADD3 R27, P0, PT, R9, R27, RZ ;  /* 0x0000001b091b7210 */ /* 0x000fc80007f1e0ff */
[----:B------:R2:W-:Y:S01]  /*0ec0*/  LDGSTS.E [R6], desc[UR20][R18.64] ;  /* 0x0000000012067fae */ /* 0x0005e2000b9a1014 */
[----:B------:R-:W-:Y:S01]  /*0ed0*/  IMAD.X R4, R11, 0x1, R4, P0 ;  /* 0x000000010b047824 */ /* 0x000fe200000e0604 */
[----:B------:R-:W-:-:S04]  /*0ee0*/  ISETP.GE.U32.AND P0, PT, R27, UR7, PT ;  /* 0x000000071b007c0c */ /* 0x000fc8000bf06070 */
[----:B------:R-:W-:Y:S01]  /*0ef0*/  ISETP.GE.U32.AND.EX P0, PT, R4, UR13, PT, P0 ;  /* 0x0000000d04007c0c */ /* 0x000fe2000bf06100 */
[----:B-1----:R-:W-:Y:S01]  /*0f00*/  IMAD.MOV.U32 R16, RZ, RZ, R25 ;  /* 0x000000ffff107224 */ /* 0x002fe200078e0019 */
[----:B------:R-:W-:Y:S01]  /*0f10*/  MOV R17, R7 ;  /* 0x0000000700117202 */ /* 0x000fe20000000f00 */
[C---:B------:R-:W-:Y:S01]  /*0f20*/  IMAD R23, R21.reuse, 0x10, R23 ;  /* 0x0000001015177824 */ /* 0x040fe200078e0217 */
[----:B--2---:R-:W-:Y:S01]  /*0f30*/  LEA R6, R21, R6, 0x4 ;  /* 0x0000000615067211 */ /* 0x004fe200078e20ff */
[----:B------:R-:W-:-:S04]  /*0f40*/  IMAD.WIDE.U32 R16, R5, 0x10, R16 ;  /* 0x0000001005107825 */ /* 0x000fc800078e0010 */
[----:B------:R-:W-:Y:S02]  /*0f50*/  IMAD.MOV.U32 R25, RZ, RZ, R16 ;  /* 0x000000ffff197224 */ /* 0x000fe400078e0010 */
[----:B------:R-:W-:Y:S02]  /*0f60*/  IMAD.MOV.U32 R7, RZ, RZ, R17 ;  /* 0x000000ffff077224 */ /* 0x000fe400078e0011 */
[----:B------:R-:W-:Y:S05]  /*0f70*/  @!P0 BRA `(.L_x_40) ;  /* 0xfffffffc008c8947 */ /* 0x000fea000383ffff */
.L_x_33:
[----:B------:R-:W-:Y:S05]  /*0f80*/  BSYNC.RECONVERGENT B0 ;  /* 0x0000000000007941 */ /* 0x000fea0003800200 */
.L_x_32:
[----:B------:R-:W-:Y:S01]  /*0f90*/  IMAD.U32 R4, RZ, RZ, UR13 ;  /* 0x0000000dff047e24 */ /* 0x000fe2000f8e00ff */
[----:B------:R-:W-:Y:S01]  /*0fa0*/  ISETP.LT.U32.AND P0, PT, R2, UR7, PT ;  /* 0x0000000702007c0c */ /* 0x000fe2000bf01070 */
[----:B------:R-:W0:Y:S01]  /*0fb0*/  LDGDEPBAR ;  /* 0x00000000000079af */ /* 0x000e220000000000 */
[----:B------:R-:W-:Y:S02]  /*0fc0*/  BSSY.RECONVERGENT B0, `(.L_x_41) ;  /* 0x000009f000007945 */ /* 0x000fe40003800200 */
[----:B------:R-:W-:-:S13]  /*0fd0*/  ISETP.GT.U32.AND.EX P0, PT, R4, R3, PT, P0 ;  /* 0x000000030400720c */ /* 0x000fda0003f04100 */
[----:B------:R-:W-:Y:S05]  /*0fe0*/  @!P0 BRA `(.L_x_42) ;  /* 0x0000000800708947 */ /* 0x000fea0003800000 */
[----:B------:R-:W-:Y:S01]  /*0ff0*/  IMAD.IADD R9, R5, 0x1, R2 ;  /* 0x0000000105097824 */ /* 0x000fe200078e0202 */
[----:B------:R-:W-:Y:S01]  /*1000*/  BSSY.RECONVERGENT B1, `(.L_x_43) ;  /* 0x0000029000017945 */ /* 0x000fe20003800200 */
[----:B------:R-:W-:Y:S02]  /*1010*/  IMAD.U32 R4, RZ, RZ, UR13 ;  /* 0x0000000dff047e24 */ /* 0x000fe4000f8e00ff */
[----:B------:R-:W-:Y:S01]  /*1020*/  IMAD.U32 R7, RZ, RZ, UR13 ;  /* 0x0000000dff077e24 */ /* 0x000fe2000f8e00ff */
[C---:B------:R-:W-:Y:S01]  /*1030*/  ISETP.LT.U32.AND P0, PT, R9.reuse, UR7, PT ;  /* 0x0000000709007c0c */ /* 0x040fe2000bf01070 */
[----:B------:R-:W-:Y:S01]  /*1040*/  IMAD.U32 R6, RZ, RZ, UR7 ;  /* 0x00000007ff067e24 */ /* 0x000fe2000f8e00ff */
[----:B------:R-:W-:Y:S01]  /*1050*/  ISETP.LT.U32.AND P1, PT, R9, UR7, PT ;  /* 0x0000000709007c0c */ /* 0x000fe2000bf21070 */
[----:B------:R-:W-:Y:S01]  /*1060*/  IMAD.U32 R10, RZ, RZ, UR13 ;  /* 0x0000000dff0a7e24 */ /* 0x000fe2000f8e00ff */
[----:B------:R-:W-:Y:S02]  /*1070*/  ISETP.GT.U32.AND.EX P0, PT, R4, RZ, PT, P0 ;  /* 0x000000ff0400720c */ /* 0x000fe40003f04100 */
[----:B------:R-:W-:-:S02]  /*1080*/  ISETP.GT.U32.AND.EX P1, PT, R7, RZ, PT, P1 ;  /* 0x000000ff0700720c */ /* 0x000fc40003f24110 */
[----:B------:R-:W-:Y:S02]  /*1090*/  SEL R6, R6, R9, P0 ;  /* 0x0000000906067207 */ /* 0x000fe40000000000 */
[----:B------:R-:W-:Y:S02]  /*10a0*/  SEL R4, RZ, 0x1, !P1 ;  /* 0x00000001ff047807 */ /* 0x000fe40004800000 */
[----:B------:R-:W-:Y:S02]  /*10b0*/  SEL R10, R10, RZ, P0 ;  /* 0x000000ff0a0a7207 */ /* 0x000fe40000000000 */
[----:B------:R-:W-:Y:S02]  /*10c0*/  MOV R7, 0xffffffff ;  /* 0xffffffff00077802 */ /* 0x000fe40000000f00 */
        /* <DEDUP_REMOVED lines=9> */
[----:B-1----:R-:W-:-:S06]  /*1160*/  VIADD R7, R10, 0xffffffe ;  /* 0x0ffffffe0a077836 */ /* 0x002fcc0000000000 */
[----:B------:R-:W1:Y:S02]  /*1170*/  F2I.FTZ.U32.TRUNC.NTZ R7, R7 ;  /* 0x0000000700077305 */ /* 0x000e64000021f000 */
[----:B-1----:R-:W-:-:S04]  /*1180*/  IMAD R11, R11, R7, RZ ;  /* 0x000000070b0b7224 */ /* 0x002fc800078e02ff */
[----:B------:R-:W-:-:S06]  /*1190*/  IMAD.HI.U32 R6, R7, R11, R6 ;  /* 0x0000000b07067227 */ /* 0x000fcc00078e0006 */
[----:B------:R-:W-:-:S04]  /*11a0*/  IMAD.HI.U32 R8, R6, R9, RZ ;  /* 0x0000000906087227 */ /* 0x000fc800078e00ff */
[----:B------:R-:W-:-:S04]  /*11b0*/  IMAD.MOV R6, RZ, RZ, -R8 ;  /* 0x000000ffff067224 */ /* 0x000fc800078e0a08 */
[----:B------:R-:W-:Y:S02]  /*11c0*/  IMAD R6, R5, R6, R9 ;  /* 0x0000000605067224 */ /* 0x000fe400078e0209 */
[----:B------:R-:W-:-:S03]  /*11d0*/  IMAD.MOV.U32 R9, RZ, RZ, RZ ;  /* 0x000000ffff097224 */ /* 0x000fc600078e00ff */
[----:B------:R-:W-:-:S13]  /*11e0*/  ISETP.GE.U32.AND P0, PT, R6, R5, PT ;  /* 0x000000050600720c */ /* 0x000fda0003f06070 */
[----:B------:R-:W-:Y:S01]  /*11f0*/  @P0 IMAD.IADD R6, R6, 0x1, -R5 ;  /* 0x0000000106060824 */ /* 0x000fe200078e0a05 */
[----:B------:R-:W-:-:S04]  /*1200*/  @P0 IADD3 R8, PT, PT, R8, 0x1, RZ ;  /* 0x0000000108080810 */ /* 0x000fc80007ffe0ff */
[----:B------:R-:W-:-:S13]  /*1210*/  ISETP.GE.U32.AND P1, PT, R6, R5, PT ;  /* 0x000000050600720c */ /* 0x000fda0003f26070 */
[----:B------:R-:W-:Y:S01]  /*1220*/  @P1 VIADD R8, R8, 0x1 ;  /* 0x0000000108081836 */ /* 0x000fe20000000000 */
[----:B------:R-:W-:Y:S01]  /*1230*/  @!P2 LOP3.LUT R8, RZ, R5, RZ, 0x33, !PT ;  /* 0x00000005ff08a212 */ /* 0x000fe200078e33ff */
[----:B------:R-:W-:Y:S06]  /*1240*/  BRA `(.L_x_45) ;  /* 0x0000000000107947 */ /* 0x000fec0003800000 */
.L_x_44:
[----:B------:R-:W-:-:S07]  /*1250*/  MOV R8, 0x1270 ;  /* 0x0000127000087802 */ /* 0x000fce0000000f00 */
[----:B------:R-:W-:Y:S05]  /*1260*/  CALL.REL.NOINC `($__internal_1_$__cuda_sm20_div_u64) ;  /* 0x0000000800ec7944 */ /* 0x000fea0003c00000 */
[----:B------:R-:W-:Y:S02]  /*1270*/  IMAD.MOV.U32 R8, RZ, RZ, R6 ;  /* 0x000000ffff087224 */ /* 0x000fe400078e0006 */
[----:B------:R-:W-:-:S07]  /*1280*/  IMAD.MOV.U32 R9, RZ, RZ, R7 ;  /* 0x000000ffff097224 */ /* 0x000fce00078e0007 */
.L_x_45:
[----:B------:R-:W-:Y:S05]  /*1290*/  BSYNC.RECONVERGENT B1 ;  /* 0x0000000000017941 */ /* 0x000fea0003800200 */
.L_x_43:
        /* <DEDUP_REMOVED lines=9> */
[----:B------:R-:W-:-:S04]  /*1330*/  MOV R8, UR22 ;  /* 0x0000001600087c02 */ /* 0x000fc80008000f00 */
[----:B------:R-:W-:Y:S02]  /*1340*/  SHF.R.S32.HI R8, RZ, 0x1f, R8 ;  /* 0x0000001fff087819 */ /* 0x000fe40000011408 */
[----:B-1----:R-:W-:-:S05]  /*1350*/  SHF.R.S32.HI R16, RZ, 0x1f, R6 ;  /* 0x0000001fff107819 */ /* 0x002fca0000011406 */
[----:B------:R-:W-:Y:S05]  /*1360*/  @!P1 BRA `(.L_x_47) ;  /* 0x0000000000989947 */ /* 0x000fea0003800000 */
[----:B------:R-:W1:Y:S01]  /*1370*/  S2UR UR8, SR_CgaCtaId ;  /* 0x00000000000879c3 */ /* 0x000e620000008800 */
[----:B------:R-:W2:Y:S01]  /*1380*/  LDCU.64 UR14, c[0x0][0x3a8] ;  /* 0x00007500ff0e77ac */ /* 0x000ea20008000a00 */
[----:B------:R-:W-:Y:S02]  /*1390*/  IMAD.U32 R7, RZ, RZ, UR22 ;  /* 0x00000016ff077e24 */ /* 0x000fe4000f8e00ff */
[----:B------:R-:W-:Y:S01]  /*13a0*/  VIADD R9, R4, 0x1 ;  /* 0x0000000104097836 */ /* 0x000fe20000000000 */
[----:B------:R-:W-:Y:S01]  /*13b0*/  UMOV UR5, 0x400 ;  /* 0x0000040000057882 */ /* 0x000fe20000000000 */
[----:B------:R-:W-:Y:S01]  /*13c0*/  USHF.L.U32 UR9, UR22, 0x2, URZ ;  /* 0x0000000216097899 */ /* 0x000fe200080006ff */
[----:B------:R-:W-:Y:S01]  /*13d0*/  SHF.L.U64.HI R4, R7, 0x2, R8 ;  /* 0x0000000207047819 */ /* 0x000fe20000010208 */
[----:B------:R-:W3:Y:S01]  /*13e0*/  LDC R11, c[0x0][0x384] ;  /* 0x0000e100ff0b7b82 */ /* 0x000ee20000000800 */
[----:B------:R-:W-:Y:S01]  /*13f0*/  UIADD3 UR5, UPT, UPT, UR5, 0x80, URZ ;  /* 0x0000008005057890 */ /* 0x000fe2000fffe0ff */
[----:B------:R-:W-:Y:S01]  /*1400*/  LOP3.LUT R9, R9, 0x3, RZ, 0xc0, !PT ;  /* 0x0000000309097812 */ /* 0x000fe200078ec0ff */
[----:B------:R-:W-:Y:S01]  /*1410*/  IMAD R10, R0, UR11, RZ ;  /* 0x0000000b000a7c24 */ /* 0x000fe2000f8e02ff */
[----:B------:R-:W-:-:S02]  /*1420*/  LEA R7, P1, R2, UR9, 0x2 ;  /* 0x0000000902077c11 */ /* 0x000fc4000f8210ff */
[----:B------:R-:W-:Y:S01]  /*1430*/  IADD3 R9, P3, PT, RZ, -R9, RZ ;  /* 0x80000009ff097210 */ /* 0x000fe20007f7e0ff */
[----:B------:R-:W-:Y:S01]  /*1440*/  IMAD R14, R10, UR10, RZ ;  /* 0x0000000a0a0e7c24 */ /* 0x000fe2000f8e02ff */
[----:B------:R-:W-:Y:S02]  /*1450*/  LEA.HI.X R13, R2, R4, R3, 0x2, P1 ;  /* 0x00000004020d7211 */ /* 0x000fe400008f1403 */
[----:B--2---:R-:W-:-:S04]  /*1460*/  IADD3 R12, P1, P2, R7, UR14, R6 ;  /* 0x0000000e070c7c10 */ /* 0x004fc8000fa3e006 */
[----:B------:R-:W-:Y:S01]  /*1470*/  IADD3.X R13, PT, PT, R13, UR15, R16, P1, P2 ;  /* 0x0000000f0d0d7c10 */ /* 0x000fe20008fe4410 */
[----:B-1----:R-:W-:-:S06]  /*1480*/  ULEA UR5, UR8, UR5, 0x18 ;  /* 0x0000000508057291 */ /* 0x002fcc000f8ec0ff */
[----:B------:R-:W-:-:S04]  /*1490*/  VIADD R4, R6, UR5 ;  /* 0x0000000506047c36 */ /* 0x000fc80008000000 */
[----:B---3--:R-:W-:Y:S02]  /*14a0*/  IMAD R7, R11, 0x200, R4 ;  /* 0x000002000b077824 */ /* 0x008fe400078e0204 */
[----:B------:R-:W-:-:S03]  /*14b0*/  IMAD.X R4, RZ, RZ, -0x1, P3 ;  /* 0xffffffffff047424 */ /* 0x000fc600018e06ff */
[----:B------:R-:W-:-:S07]  /*14c0*/  LEA R7, R2, R7, 0x2 ;  /* 0x0000000702077211 */ /* 0x000fce00078e10ff */
.L_x_48:
[----:B------:R-:W-:Y:S01]  /*14d0*/  IADD3 R9, P1, PT, R9, 0x1, RZ ;  /* 0x0000000109097810 */ /* 0x000fe20007f3e0ff */
[----:B------:R-:W-:Y:S01]  /*14e0*/  IMAD.MOV.U32 R10, RZ, RZ, R12 ;  /* 0x000000ffff0a7224 */ /* 0x000fe200078e000c */
[C---:B------:R-:W-:Y:S01]  /*14f0*/  IADD3 R2, P2, PT, R5.reuse, R2, RZ ;  /* 0x0000000205027210 */ /* 0x040fe20007f5e0ff */
[----:B------:R-:W-:Y:S01]  /*1500*/  IMAD.MOV.U32 R11, RZ, RZ, R13 ;  /* 0x000000ffff0b7224 */ /* 0x000fe200078e000d */
[----:B------:R-:W-:Y:S01]  /*1510*/  LEA R12, P3, R5, R12, 0x2 ;  /* 0x0000000c050c7211 */ /* 0x000fe200078610ff */
[----:B------:R-:W-:Y:S01]  /*1520*/  IMAD.X R4, RZ, RZ, R4, P1 ;  /* 0x000000ffff047224 */ /* 0x000fe200008e0604 */
[----:B------:R-:W-:Y:S01]  /*1530*/  ISETP.NE.U32.AND P1, PT, R9, RZ, PT ;  /* 0x000000ff0900720c */ /* 0x000fe20003f25070 */
[----:B------:R-:W-:Y:S01]  /*1540*/  IMAD.X R3, RZ, RZ, R3, P2 ;  /* 0x000000ffff037224 */ /* 0x000fe200010e0603 */
[----:B------:R-:W-:Y:S01]  /*1550*/  @!PT LDS RZ, [RZ] ;  /* 0x00000000fffff984 */ /* 0x000fe20000000800 */
[----:B------:R-:W-:Y:S01]  /*1560*/  @!PT LDS RZ, [RZ] ;  /* 0x00000000fffff984 */ /* 0x000fe20000000800 */
[----:B------:R-:W-:Y:S01]  /*1570*/  @!PT LDS RZ, [RZ] ;  /* 0x00000000fffff984 */ /* 0x000fe20000000800 */
[----:B------:R1:W-:Y:S01]  /*1580*/  LDGSTS.E [R7+0x80], desc[UR20][R10.64] ;  /* 0x000800000a077fae */ /* 0x0003e2000b9a1014 */
[----:B------:R-:W-:Y:S02]  /*1590*/  LEA.HI.X R13, R5, R13, RZ, 0x2, P3 ;  /* 0x0000000d050d7211 */ /* 0x000fe400018f14ff */
[----:B------:R-:W-:Y:S01]  /*15a0*/  ISETP.NE.AND.EX P1, PT, R4, RZ, PT, P1 ;  /* 0x000000ff0400720c */ /* 0x000fe20003f25310 */
[----:B-1----:R-:W-:-:S12]  /*15b0*/  IMAD R7, R14, 0x4, R7 ;  /* 0x000000040e077824 */ /* 0x002fd800078e0207 */
[----:B------:R-:W-:Y:S05]  /*15c0*/  @P1 BRA `(.L_x_48) ;  /* 0xfffffffc00c01947 */ /* 0x000fea000383ffff */
.L_x_47:
[----:B------:R-:W-:Y:S05]  /*15d0*/  BSYNC.RECONVERGENT B1 ;  /* 0x0000000000017941 */ /* 0x000fea0003800200 */
.L_x_46:
[----:B------:R-:W-:Y:S05]  /*15e0*/  @!P0 BRA `(.L_x_42) ;  /* 0x0000000000f08947 */ /* 0x000fea0003800000 */
[----:B------:R-:W1:Y:S01]  /*15f0*/  S2UR UR8, SR_CgaCtaId ;  /* 0x00000000000879c3 */ /* 0x000e620000008800 */
[----:B------:R-:W2:Y:S01]  /*1600*/  LDCU.64 UR14, c[0x0][0x3a8] ;  /* 0x00007500ff0e77ac */ /* 0x000ea20008000a00 */
[----:B------:R-:W-:Y:S01]  /*1610*/  IMAD.U32 R9, RZ, RZ, UR22 ;  /* 0x00000016ff097e24 */ /* 0x000fe2000f8e00ff */
[----:B------:R-:W-:Y:S01]  /*1620*/  SHF.R.U32.HI R20, RZ, 0x1e, R5 ;  /* 0x0000001eff147819 */ /* 0x000fe20000011605 */
[----:B------:R-:W-:Y:S01]  /*1630*/  IMAD R22, R0, UR11, RZ ;  /* 0x0000000b00167c24 */ /* 0x000fe2000f8e02ff */
[----:B------:R-:W-:Y:S01]  /*1640*/  UMOV UR5, 0x400 ;  /* 0x0000040000057882 */ /* 0x000fe20000000000 */
[----:B------:R-:W-:Y:S01]  /*1650*/  IMAD.SHL.U32 R17, R5, 0x4, RZ ;  /* 0x0000000405117824 */ /* 0x000fe200078e00ff */
[----:B------:R-:W-:Y:S01]  /*1660*/  UIADD3 UR5, UPT, UPT, UR5, 0x80, URZ ;  /* 0x0000008005057890 */ /* 0x000fe2000fffe0ff */
[----:B------:R-:W3:Y:S01]  /*1670*/  LDC R7, c[0x0][0x384] ;  /* 0x0000e100ff077b82 */ /* 0x000ee20000000800 */
[----:B------:R-:W-:Y:S01]  /*1680*/  SHF.L.U64.HI R18, R9, 0x2, R8 ;  /* 0x0000000209127819 */ /* 0x000fe20000010208 */
[----:B------:R-:W-:Y:S01]  /*1690*/  IMAD R22, R22, UR10, RZ ;  /* 0x0000000a16167c24 */ /* 0x000fe2000f8e02ff */
[----:B--2---:R-:W-:-:S04]  /*16a0*/  IADD3 R4, P0, PT, R6, UR14, RZ ;  /* 0x0000000e06047c10 */ /* 0x004fc8000ff1e0ff */
[----:B------:R-:W-:Y:S01]  /*16b0*/  IADD3.X R16, PT, PT, R16, UR15, RZ, P0, !PT ;  /* 0x0000000f10107c10 */ /* 0x000fe200087fe4ff */
[----:B-1----:R-:W-:Y:S02]  /*16c0*/  ULEA UR5, UR8, UR5, 0x18 ;  /* 0x0000000508057291 */ /* 0x002fe4000f8ec0ff */
[----:B------:R-:W-:-:S04]  /*16d0*/  USHF.L.U32 UR8, UR22, 0x2, URZ ;  /* 0x0000000216087899 */ /* 0x000fc800080006ff */
[----:B------:R-:W-:Y:S01]  /*16e0*/  IADD3 R6, PT, PT, R6, UR5, RZ ;  /* 0x0000000506067c10 */ /* 0x000fe2000fffe0ff */
[----:B------:R-:W-:-:S04]  /*16f0*/  UMOV UR5, URZ ;  /* 0x000000ff00057c82 */ /* 0x000fc80008000000 */
[----:B---3--:R-:W-:Y:S01]  /*1700*/  IMAD R23, R7, 0x200, R6 ;  /* 0x0000020007177824 */ /* 0x008fe200078e0206 */
[----:B------:R-:W-:-:S04]  /*1710*/  IADD3 R6, P0, PT, R2, UR22, RZ ;  /* 0x0000001602067c10 */ /* 0x000fc8000ff1e0ff */
[----:B------:R-:W-:Y:S01]  /*1720*/  LEA R23, R2, R23, 0x2 ;  /* 0x0000001702177211 */ /* 0x000fe200078e10ff */
[----:B------:R-:W-:Y:S01]  /*1730*/  IMAD.X R7, R8, 0x1, R3, P0 ;  /* 0x0000000108077824 */ /* 0x000fe200000e0603 */
[----:B------:R-:W-:-:S03]  /*1740*/  LEA R0, P0, R2, UR8, 0x2 ;  /* 0x0000000802007c11 */ /* 0x000fc6000f8010ff */
[----:B------:R-:W-:Y:S01]  /*1750*/  IMAD R25, R22, 0x4, R23 ;  /* 0x0000000416197824 */ /* 0x000fe200078e0217 */
[C---:B------:R-:W-:Y:S01]  /*1760*/  SHF.L.U64.HI R7, R6.reuse, 0x2, R7 ;  /* 0x0000000206077819 */ /* 0x040fe20000010207 */
[----:B------:R-:W-:Y:S01]  /*1770*/  IMAD.SHL.U32 R6, R6, 0x4, RZ ;  /* 0x0000000406067824 */ /* 0x000fe200078e00ff */
[----:B------:R-:W-:Y:S01]  /*1780*/  LEA.HI.X R18, R2, R18, R3, 0x2, P0 ;  /* 0x0000001202127211 */ /* 0x000fe200000f1403 */
[----:B------:R-:W-:Y:S01]  /*1790*/  IMAD R27, R22, 0x8, R23 ;  /* 0x00000008161b7824 */ /* 0x000fe200078e0217 */
[-C--:B------:R-:W-:Y:S01]  /*17a0*/  IADD3 R21, P0, PT, R17, R0.reuse, RZ ;  /* 0x0000000011157210 */ /* 0x080fe20007f1e0ff */
[C---:B------:R-:W-:Y:S01]  /*17b0*/  IMAD.WIDE.U32 R6, R5.reuse, 0xc, R6 ;  /* 0x0000000c05067825 */ /* 0x040fe200078e0006 */
[----:B------:R-:W-:-:S03]  /*17c0*/  LEA R19, P1, R5, R0, 0x3 ;  /* 0x0000000005137211 */ /* 0x000fc600078218ff */
[----:B------:R-:W-:Y:S01]  /*17d0*/  IMAD.X R24, R20, 0x1, R18, P0 ;  /* 0x0000000114187824 */ /* 0x000fe200000e0612 */
[----:B------:R-:W-:Y:S01]  /*17e0*/  LEA.HI.X R26, R5, R18, RZ, 0x3, P1 ;  /* 0x00000012051a7211 */ /* 0x000fe200008f1cff */
[----:B------:R-:W-:Y:S02]  /*17f0*/  VIADD R28, R7, UR5 ;  /* 0x00000005071c7c36 */ /* 0x000fe40008000000 */
[----:B------:R-:W-:-:S07]  /*1800*/  IMAD R29, R22, 0xc, R23 ;  /* 0x0000000c161d7824 */ /* 0x000fce00078e0217 */
.L_x_49:
[C---:B------:R-:W-:Y:S02]  /*1810*/  IADD3 R12, P0, PT, R4.reuse, R0, RZ ;  /* 0x00000000040c7210 */ /* 0x040fe40007f1e0ff */
[----:B------:R-:W-:-:S03]  /*1820*/  IADD3 R8, P1, PT, R4, R21, RZ ;  /* 0x0000001504087210 */ /* 0x000fc60007f3e0ff */
[----:B------:R-:W-:Y:S01]  /*1830*/  IMAD.X R13, R16, 0x1, R18, P0 ;  /* 0x00000001100d7824 */ /* 0x000fe200000e0612 */
[----:B------:R-:W-:Y:S02]  /*1840*/  IADD3 R10, P0, PT, R4, R19, RZ ;  /* 0x00000013040a7210 */ /* 0x000fe40007f1e0ff */
[----:B------:R-:W-:Y:S02]  /*1850*/  IADD3.X R9, PT, PT, R16, R24, RZ, P1, !PT ;  /* 0x0000001810097210 */ /* 0x000fe40000ffe4ff */
[----:B------:R-:W-:Y:S01]  /*1860*/  IADD3 R14, P1, PT, R4, R6, RZ ;  /* 0x00000006040e7210 */ /* 0x000fe20007f3e0ff */
[C---:B------:R-:W-:Y:S01]  /*1870*/  IMAD.X R11, R16.reuse, 0x1, R26, P0 ;  /* 0x00000001100b7824 */ /* 0x040fe200000e061a */
[----:B------:R-:W-:Y:S01]  /*1880*/  IADD3 R2, P0, PT, R17, R2, RZ ;  /* 0x0000000211027210 */ /* 0x000fe20007f1e0ff */
[----:B------:R-:W-:Y:S01]  /*1890*/  @!PT LDS RZ, [RZ] ;  /* 0x00000000fffff984 */ /* 0x000fe20000000800 */
[----:B------:R-:W-:Y:S01]  /*18a0*/  @!PT LDS RZ, [RZ] ;  /* 0x00000000fffff984 */ /* 0x000fe20000000800 */
[----:B------:R-:W-:Y:S01]  /*18b0*/  @!PT LDS RZ, [RZ] ;  /* 0x00000000fffff984 */ /* 0x000fe20000000800 */
[----:B------:R1:W-:Y:S02]  /*18c0*/  LDGSTS.E [R23+0x80], desc[UR20][R12.64] ;  /* 0x000800000c177fae */ /* 0x0003e4000b9a1014 */
[----:B------:R-:W-:Y:S01]  /*18d0*/  IMAD.X R15, R16, 0x1, R28, P1 ;  /* 0x00000001100f7824 */ /* 0x000fe200008e061c */
[C---:B------:R-:W-:Y:S01]  /*18e0*/  LEA R4, P1, R5.reuse, R4, 0x4 ;  /* 0x0000000405047211 */ /* 0x040fe200078220ff */
[----:B------:R-:W-:Y:S01]  /*18f0*/  IMAD.X R3, R20, 0x1, R3, P0 ;  /* 0x0000000114037824 */ /* 0x000fe200000e0603 */
[----:B------:R-:W-:Y:S01]  /*1900*/  ISETP.GE.U32.AND P0, PT, R2, UR7, PT ;  /* 0x0000000702007c0c */ /* 0x000fe2000bf06070 */
[----:B------:R2:W-:Y:S01]  /*1910*/  LDGSTS.E [R25+0x80], desc[UR20][R8.64] ;  /* 0x0008000008197fae */ /* 0x0005e2000b9a1014 */
[----:B------:R-:W-:-:S02]  /*1920*/  LEA.HI.X R16, R5, R16, RZ, 0x4, P1 ;  /* 0x0000001005107211 */ /* 0x000fc400008f24ff */
[----:B------:R-:W-:Y:S01]  /*1930*/  ISETP.GE.U32.AND.EX P0, PT, R3, UR13, PT, P0 ;  /* 0x0000000d03007c0c */ /* 0x000fe2000bf06100 */
[----:B------:R3:W-:Y:S01]  /*1940*/  LDGSTS.E [R27+0x80], desc[UR20][R10.64] ;  /* 0x000800000a1b7fae */ /* 0x0007e2000b9a1014 */
[----:B-1----:R-:W-:-:S03]  /*1950*/  IMAD R23, R22, 0x10, R23 ;  /* 0x0000001016177824 */ /* 0x002fc600078e0217 */
[----:B------:R1:W-:Y:S01]  /*1960*/  LDGSTS.E [R29+0x80], desc[UR20][R14.64] ;  /* 0x000800000e1d7fae */ /* 0x0003e2000b9a1014 */
[C---:B--2---:R-:W-:Y:S01]  /*1970*/  IMAD R25, R22.reuse, 0x10, R25 ;  /* 0x0000001016197824 */ /* 0x044fe200078e0219 */
[C---:B---3--:R-:W-:Y:S01]  /*1980*/  LEA R27, R22.reuse, R27, 0x4 ;  /* 0x0000001b161b7211 */ /* 0x048fe200078e20ff */
[----:B-1----:R-:W-:-:S05]  /*1990*/  IMAD R29, R22, 0x10, R29 ;  /* 0x00000010161d7824 */ /* 0x002fca00078e021d */
[----:B------:R-:W-:Y:S05]  /*19a0*/  @!P0 BRA `(.L_x_49) ;  /* 0xfffffffc00988947 */ /* 0x000fea000383ffff */
.L_x_42:
[----:B------:R-:W-:Y:S05]  /*19b0*/  BSYNC.RECONVERGENT B0 ;  /* 0x0000000000007941 */ /* 0x000fea0003800200 */
.L_x_41:
[----:B------:R-:W0:Y:S01]  /*19c0*/  LDGDEPBAR ;  /* 0x00000000000079af */ /* 0x000e220000000000 */
[----:B------:R-:W-:-:S04]  /*19d0*/  DEPBAR.LE SB0, 0x0 ;  /* 0x000080000000791a */ /* 0x000fc80000000000 */
[----:B------:R-:W-:Y:S06]  /*19e0*/  BAR.SYNC.DEFER_BLOCKING 0x0 ;  /* 0x0000000000007b1d */ /* 0x000fec0000010000 */
.L_x_31:
[----:B------:R-:W-:-:S09]  /*19f0*/  UISETP.GT.AND UP0, UPT, UR24, UR6, UPT ;  /* 0x000000061800728c */ /* 0x000fd2000bf04270 */
[----:B------:R-:W-:Y:S05]  /*1a00*/  BRA.U UP0, `(.L_x_50) ;  /* 0x0000000100807547 */ /* 0x000fea000b800000 */
[----:B------:R-:W1:Y:S02]  /*1a10*/  LDC R3, c[0x0][0x384] ;  /* 0x0000e100ff037b82 */ /* 0x000e640000000800 */
[----:B-1----:R-:W-:-:S13]  /*1a20*/  ISETP.GE.AND P0, PT, R3, 0x1, PT ;  /* 0x000000010300780c */ /* 0x002fda0003f06270 */
[----:B------:R-:W-:Y:S05]  /*1a30*/  @!P0 EXIT ;  /* 0x000000000000894d */ /* 0x000fea0003800000 */
[----:B------:R-:W1:Y:S01]  /*1a40*/  S2R R7, SR_CgaCtaId ;  /* 0x0000000000077919 */ /* 0x000e620000008800 */
[----:B------:R-:W2:Y:S01]  /*1a50*/  LDC R0, c[0x0][0x3b0] ;  /* 0x0000ec00ff007b82 */ /* 0x000ea20000000800 */
[----:B------:R-:W3:Y:S01]  /*1a60*/  LDCU UR6, c[0x0][0x3a0] ;  /* 0x00007400ff0677ac */ /* 0x000ee20008000800 */
[----:B------:R-:W-:Y:S01]  /*1a70*/  MOV R2, 0x400 ;  /* 0x0000040000027802 */ /* 0x000fe20000000f00 */
[----:B------:R-:W4:Y:S01]  /*1a80*/  S2R R5, SR_TID.X ;  /* 0x0000000000057919 */ /* 0x000f220000002100 */
[----:B------:R-:W5:Y:S03]  /*1a90*/  LDCU.64 UR4, c[0x0][0x390] ;  /* 0x00007200ff0477ac */ /* 0x000f660008000a00 */
[----:B------:R-:W-:Y:S01]  /*1aa0*/  VIADD R2, R2, 0x80 ;  /* 0x0000008002027836 */ /* 0x000fe20000000000 */
[----:B-----5:R-:W-:Y:S01]  /*1ab0*/  UIMAD.WIDE UR4, UR22, 0x4, UR4 ;  /* 0x00000004160478a5 */ /* 0x020fe2000f8e0204 */
[----:B--2---:R-:W-:-:S03]  /*1ac0*/  IMAD R0, R3, 0x200, R0 ;  /* 0x0000020003007824 */ /* 0x004fc600078e0200 */
[----:B-1----:R-:W-:Y:S01]  /*1ad0*/  LEA R7, R7, R2, 0x18 ;  /* 0x0000000207077211 */ /* 0x002fe200078ec0ff */
[C---:B----4-:R-:W-:Y:S01]  /*1ae0*/  IMAD R0, R5.reuse, 0x4, R0 ;  /* 0x0000000405007824 */ /* 0x050fe200078e0200 */
[----:B---3--:R-:W-:-:S04]  /*1af0*/  LEA R2, R5, UR6, 0x2 ;  /* 0x0000000605027c11 */ /* 0x008fc8000f8e10ff */
[----:B------:R-:W-:Y:S01]  /*1b00*/  IADD3 R4, PT, PT, R0, 0x80, R7 ;  /* 0x0000008000047810 */ /* 0x000fe20007ffe007 */
[----:B------:R-:W-:Y:S01]  /*1b10*/  IMAD.IADD R6, R7, 0x1, R2 ;  /* 0x0000000107067824 */ /* 0x000fe200078e0202 */
[----:B------:R-:W-:-:S07]  /*1b20*/  IADD3 R0, PT, PT, -R3, RZ, RZ ;  /* 0x000000ff03007210 */ /* 0x000fce0007ffe1ff */
.L_x_51:
[----:B-1----:R-:W-:Y:S01]  /*1b30*/  LDS R7, [R6] ;  /* 0x0000000006077984 */ /* 0x002fe20000000800 */
[----:B------:R-:W-:Y:S02]  /*1b40*/  VIADD R0, R0, 0x1 ;  /* 0x0000000100007836 */ /* 0x000fe40000000000 */
[----:B------:R-:W-:Y:S01]  /*1b50*/  IMAD.U32 R2, RZ, RZ, UR4 ;  /* 0x00000004ff027e24 */ /* 0x000fe2000f8e00ff */
[----:B------:R-:W1:Y:S01]  /*1b60*/  LDS R8, [R4] ;  /* 0x0000000004087984 */ /* 0x000e620000000800 */
[----:B------:R-:W-:Y:S01]  /*1b70*/  IMAD.U32 R3, RZ, RZ, UR5 ;  /* 0x00000005ff037e24 */ /* 0x000fe2000f8e00ff */
[----:B------:R-:W-:Y:S01]  /*1b80*/  ISETP.NE.AND P0, PT, R0, RZ, PT ;  /* 0x000000ff0000720c */ /* 0x000fe20003f05270 */
[----:B------:R-:W-:-:S04]  /*1b90*/  IMAD.WIDE R2, R5, 0x4, R2 ;  /* 0x0000000405027825 */ /* 0x000fc800078e0202 */
[----:B-1----:R-:W-:-:S05]  /*1ba0*/  IMAD.IADD R7, R7, 0x1, R8 ;  /* 0x0000000107077824 */ /* 0x002fca00078e0208 */
[----:B------:R1:W-:Y:S03]  /*1bb0*/  STG.E desc[UR20][R2.64], R7 ;  /* 0x0000000702007986 */ /* 0x0003e6000c101914 */
[----:B------:R-:W-:Y:S05]  /*1bc0*/  @!P0 EXIT ;  /* 0x000000000000894d */ /* 0x000fea0003800000 */
[----:B------:R-:W-:Y:S01]  /*1bd0*/  VIADD R4, R4, 0x200 ;  /* 0x0000020004047836 */ /* 0x000fe20000000000 */
[----:B------:R-:W-:Y:S01]  /*1be0*/  IADD3 R6, PT, PT, R6, 0x200, RZ ;  /* 0x0000020006067810 */ /* 0x000fe20007ffe0ff */
[----:B------:R-:W-:Y:S01]  /*1bf0*/  VIADD R5, R5, 0x80 ;  /* 0x0000008005057836 */ /* 0x000fe20000000000 */
[----:B------:R-:W-:Y:S06]  /*1c00*/  BRA `(.L_x_51) ;  /* 0xfffffffc00c87947 */ /* 0x000fec000383ffff */
.L_x_50:
        /* <DEDUP_REMOVED lines=10> */
[----:B----4-:R-:W-:Y:S01]  /*1cb0*/  UIMAD.WIDE UR4, UR22, 0x4, UR4 ;  /* 0x00000004160478a5 */ /* 0x010fe2000f8e0204 */
[C---:B--2---:R-:W-:Y:S01]  /*1cc0*/  IMAD R2, R0.reuse, 0x200, R3 ;  /* 0x0000020000027824 */ /* 0x044fe200078e0203 */
[----:B------:R-:W-:-:S02]  /*1cd0*/  IADD3 R0, PT, PT, -R0, RZ, RZ ;  /* 0x000000ff00007210 */ /* 0x000fc40007ffe1ff */
[----:B-1----:R-:W-:Y:S02]  /*1ce0*/  LEA R7, R7, R4, 0x18 ;  /* 0x0000000407077211 */ /* 0x002fe400078ec0ff */
[C---:B---3--:R-:W-:Y:S01]  /*1cf0*/  LEA R6, R5.reuse, UR6, 0x2 ;  /* 0x0000000605067c11 */ /* 0x048fe2000f8e10ff */
[----:B------:R-:W-:-:S04]  /*1d00*/  IMAD R2, R5, 0x4, R2 ;  /* 0x0000000405027824 */ /* 0x000fc800078e0202 */
[----:B------:R-:W-:Y:S01]  /*1d10*/  IMAD.IADD R6, R7, 0x1, R6 ;  /* 0x0000000107067824 */ /* 0x000fe200078e0206 */
[----:B------:R-:W-:-:S07]  /*1d20*/  IADD3 R4, PT, PT, R2, 0x80, R7 ;  /* 0x0000008002047810 */ /* 0x000fce0007ffe007 */
.L_x_52:
[----:B------:R-:W-:Y:S01]  /*1d30*/  ISETP.GE.AND P0, PT, R5, UR23, PT ;  /* 0x0000001705007c0c */ /* 0x000fe2000bf06270 */
        /* <DEDUP_REMOVED lines=14> */
        .weak           $__internal_1_$__cuda_sm20_div_u64
        .type           $__internal_1_$__cuda_sm20_div_u64,@function
        .size           $__internal_1_$__cuda_sm20_div_u64,(.L_x_106 - $__internal_1_$__cuda_sm20_div_u64)
$__internal_1_$__cuda_sm20_div_u64:
[----:B------:R-:W-:Y:S02]  /*1e20*/  IMAD.U32 R15, RZ, RZ, UR4 ;  /* 0x00000004ff0f7e24 */ /* 0x000fe4000f8e00ff */
[----:B------:R-:W-:-:S04]  /*1e30*/  IMAD.MOV.U32 R14, RZ, RZ, R5 ;  /* 0x000000ffff0e7224 */ /* 0x000fc800078e0005 */
        /* <DEDUP_REMOVED lines=9> */
[----:B------:R-:W-:Y:S01]  /*1ed0*/  IMAD.X R19, RZ, RZ, ~R13, P0 ;  /* 0x000000ffff137224 */ /* 0x000fe200000e0e0d */
[----:B------:R-:W-:-:S03]  /*1ee0*/  MOV R13, R6 ;  /* 0x00000006000d7202 */ /* 0x000fc60000000f00 */
[-C--:B------:R-:W-:Y:S02]  /*1ef0*/  IMAD R15, R7, R19.reuse, RZ ;  /* 0x00000013070f7224 */ /* 0x080fe400078e02ff */
[----:B------:R-:W-:-:S04]  /*1f00*/  IMAD.WIDE.U32 R12, P0, R6, R19, R12 ;  /* 0x00000013060c7225 */ /* 0x000fc8000780000c */
[----:B------:R-:W-:-:S04]  /*1f10*/  IMAD.HI.U32 R11, R7, R19, RZ ;  /* 0x00000013070b7227 */ /* 0x000fc800078e00ff */
[----:B------:R-:W-:-:S04]  /*1f20*/  IMAD.HI.U32 R12, P1, R7, R17, R12 ;  /* 0x00000011070c7227 */ /* 0x000fc8000782000c */
[----:B------:R-:W-:Y:S01]  /*1f30*/  IMAD.X R11, R11, 0x1, R7, P0 ;  /* 0x000000010b0b7824 */ /* 0x000fe200000e0607 */
[----:B------:R-:W-:-:S04]  /*1f40*/  IADD3 R13, P2, PT, R15, R12, RZ ;  /* 0x0000000c0f0d7210 */ /* 0x000fc80007f5e0ff */
[----:B------:R-:W-:Y:S01]  /*1f50*/  IADD3.X R11, PT, PT, RZ, RZ, R11, P2, P1 ;  /* 0x000000ffff0b7210 */ /* 0x000fe200017e240b */
[----:B------:R-:W-:-:S04]  /*1f60*/  IMAD.WIDE.U32 R6, R13, R5, RZ ;  /* 0x000000050d067225 */ /* 0x000fc800078e00ff */
[----:B------:R-:W-:Y:S01]  /*1f70*/  IMAD R12, R13, UR4, R7 ;  /* 0x000000040d0c7c24 */ /* 0x000fe2000f8e0207 */
[----:B------:R-:W-:-:S03]  /*1f80*/  IADD3 R7, P0, PT, RZ, -R6, RZ ;  /* 0x80000006ff077210 */ /* 0x000fc60007f1e0ff */
[----:B------:R-:W-:Y:S02]  /*1f90*/  IMAD R6, R11, R5, R12 ;  /* 0x000000050b067224 */ /* 0x000fe400078e020c */
[----:B------:R-:W-:-:S04]  /*1fa0*/  IMAD.HI.U32 R12, R13, R7, RZ ;  /* 0x000000070d0c7227 */ /* 0x000fc800078e00ff */
[----:B------:R-:W-:-:S04]  /*1fb0*/  IMAD.X R6, RZ, RZ, ~R6, P0 ;  /* 0x000000ffff067224 */ /* 0x000fc800000e0e06 */
        /* <DEDUP_REMOVED lines=15> */
[----:B------:R-:W-:-:S03]  /*20b0*/  IMAD.WIDE.U32 R6, R12, R5, RZ ;  /* 0x000000050c067225 */ /* 0x000fc600078e00ff */
[----:B------:R-:W-:Y:S01]  /*20c0*/  IADD3.X R14, PT, PT, RZ, R11, RZ, P1, !PT ;  /* 0x0000000bff0e7210 */ /* 0x000fe20000ffe4ff */
[----:B------:R-:W-:Y:S01]  /*20d0*/  IMAD R7, R12, UR4, R7 ;  /* 0x000000040c077c24 */ /* 0x000fe2000f8e0207 */
[----:B------:R-:W-:Y:S02]  /*20e0*/  IADD3 R16, P1, PT, -R6, R9, RZ ;  /* 0x0000000906107210 */ /* 0x000fe40007f3e1ff */
[----:B------:R-:W-:Y:S01]  /*20f0*/  IADD3 R9, P2, PT, R12, 0x1, RZ ;  /* 0x000000010c097810 */ /* 0x000fe20007f5e0ff */
[-C--:B------:R-:W-:Y:S01]  /*2100*/  IMAD R7, R14, R5.reuse, R7 ;  /* 0x000000050e077224 */ /* 0x080fe200078e0207 */
[----:B------:R-:W-:-:S03]  /*2110*/  ISETP.GE.U32.AND P0, PT, R16, R5, PT ;  /* 0x000000051000720c */ /* 0x000fc60003f06070 */
[----:B------:R-:W-:Y:S01]  /*2120*/  IMAD.X R11, R10, 0x1, ~R7, P1 ;  /* 0x000000010a0b7824 */ /* 0x000fe200008e0e07 */
[----:B------:R-:W-:Y:S01]  /*2130*/  IADD3 R6, P1, PT, -R5, R16, RZ ;  /* 0x0000001005067210 */ /* 0x000fe20007f3e1ff */
[----:B------:R-:W-:-:S03]  /*2140*/  IMAD.X R7, RZ, RZ, R14, P2 ;  /* 0x000000ffff077224 */ /* 0x000fc600010e060e */
[C---:B------:R-:W-:Y:S02]  /*2150*/  ISETP.GE.U32.AND.EX P0, PT, R11.reuse, UR4, PT, P0 ;  /* 0x000000040b007c0c */ /* 0x040fe4000bf06100 */
[----:B------:R-:W-:Y:S02]  /*2160*/  IADD3.X R10, PT, PT, R11, ~UR4, RZ, P1, !PT ;  /* 0x800000040b0a7c10 */ /* 0x000fe40008ffe4ff */
[----:B------:R-:W-:Y:S02]  /*2170*/  SEL R6, R6, R16, P0 ;  /* 0x0000001006067207 */ /* 0x000fe40000000000 */
[----:B------:R-:W-:Y:S02]  /*2180*/  SEL R9, R9, R12, P0 ;  /* 0x0000000c09097207 */ /* 0x000fe40000000000 */
[----:B------:R-:W-:Y:S02]  /*2190*/  SEL R10, R10, R11, P0 ;  /* 0x0000000b0a0a7207 */ /* 0x000fe40000000000 */
[----:B------:R-:W-:-:S02]  /*21a0*/  SEL R14, R7, R14, P0 ;  /* 0x0000000e070e7207 */ /* 0x000fc40000000000 */
[----:B------:R-:W-:Y:S02]  /*21b0*/  ISETP.GE.U32.AND P0, PT, R6, R5, PT ;  /* 0x000000050600720c */ /* 0x000fe40003f06070 */
[----:B------:R-:W-:Y:S02]  /*21c0*/  IADD3 R6, P2, PT, R9, 0x1, RZ ;  /* 0x0000000109067810 */ /* 0x000fe40007f5e0ff */
[----:B------:R-:W-:Y:S02]  /*21d0*/  ISETP.GE.U32.AND.EX P0, PT, R10, UR4, PT, P0 ;  /* 0x000000040a007c0c */ /* 0x000fe4000bf06100 */
[----:B------:R-:W-:Y:S01]  /*21e0*/  ISETP.NE.U32.AND P1, PT, R5, RZ, PT ;  /* 0x000000ff0500720c */ /* 0x000fe20003f25070 */
[----:B------:R-:W-:Y:S01]  /*21f0*/  IMAD.X R7, RZ, RZ, R14, P2 ;  /* 0x000000ffff077224 */ /* 0x000fe200010e060e */
[----:B------:R-:W-:Y:S01]  /*2200*/  SEL R6, R6, R9, P0 ;  /* 0x0000000906067207 */ /* 0x000fe20000000000 */
[----:B------:R-:W-:Y:S01]  /*2210*/  IMAD.MOV.U32 R9, RZ, RZ, 0x0 ;  /* 0x00000000ff097424 */ /* 0x000fe200078e00ff */
[----:B------:R-:W-:-:S02]  /*2220*/  ISETP.NE.AND.EX P1, PT, RZ, UR4, PT, P1 ;  /* 0x00000004ff007c0c */ /* 0x000fc4000bf25310 */
[----:B------:R-:W-:Y:S02]  /*2230*/  SEL R7, R7, R14, P0 ;  /* 0x0000000e07077207 */ /* 0x000fe40000000000 */
[----:B------:R-:W-:Y:S02]  /*2240*/  SEL R6, R6, 0xffffffff, P1 ;  /* 0xffffffff06067807 */ /* 0x000fe40000800000 */
[----:B------:R-:W-:Y:S01]  /*2250*/  SEL R7, R7, 0xffffffff, P1 ;  /* 0xffffffff07077807 */ /* 0x000fe20000800000 */
[----:B------:R-:W-:Y:S06]  /*2260*/  RET.REL.NODEC R8 `(_ZN3cub18CUB_300001_SM_10006detail9transform16transform_kernelINS2_10policy_hubILb0EN4cuda3std3__45tupleIJN6thrust24THRUST_300001_SM_1000_NS6detail15normal_iteratorINSA_10device_ptrIiEEEESF_EEEE10policy1000EiNS7_4plusIiEESF_JPiSL_EEEvT0_iT1_T2_DpNS2_10kernel_argIT3_EE) ;  /* 0xffffffdc08647950 */ /* 0x000fec0003c3ffff */
.L_x_53:
        /* <DEDUP_REMOVED lines=9> */
.L_x_106:


//--------------------- .text._ZN3cub18CUB_300001_SM_10006detail9transform16transform_kernelINS2_10policy_hubILb1EN4cuda3std3__45tupleIJN6thrust24THRUST_300001_SM_1000_NS6detail15normal_iteratorINSA_10device_ptrIiEEEEEEEE10policy1000El6squareIiESF_JPiEEEvT0_iT1_T2_DpNS2_10kernel_argIT3_EE --------------------------
	.section	.text._ZN3cub18CUB_300001_SM_10006detail9transform16transform_kernelINS2_10policy_hubILb1EN4cuda3std3__45tupleIJN6thrust24THRUST_300001_SM_1000_NS6detail15normal_iteratorINSA_10device_ptrIiEEEEEEEE10policy1000El6squareIiESF_JPiEEEvT0_iT1_T2_DpNS2_10kernel_argIT3_EE,"ax",@progbits
	.align	128
        .global         _ZN3cub18CUB_300001_SM_10006detail9transform16transform_kernelINS2_10policy_hubILb1EN4cuda3std3__45tupleIJN6thrust24THRUST_300001_SM_1000_NS6detail15normal_iteratorINSA_10device_ptrIiEEEEEEEE10policy1000El6squareIiESF_JPiEEEvT0_iT1_T2_DpNS2_10kernel_argIT3_EE
        .type           _ZN3cub18CUB_300001_SM_10006detail9transform16transform_kernelINS2_10policy_hubILb1EN4cuda3std3__45tupleIJN6thrust24THRUST_300001_SM_1000_NS6detail15normal_iteratorINSA_10device_ptrIiEEEEEEEE10policy1000El6squareIiESF_JPiEEEvT0_iT1_T2_DpNS2_10kernel_argIT3_EE,@function
        .size           _ZN3cub18CUB_300001_SM_10006detail9transform16transform_kernelINS2_10policy_hubILb1EN4cuda3std3__45tupleIJN6thrust24THRUST_300001_SM_1000_NS6detail15normal_iteratorINSA_10device_ptrIiEEEEEEEE10policy1000El6squareIiESF_JPiEEEvT0_iT1_T2_DpNS2_10kernel_argIT3_EE,(.L_x_109 - _ZN3cub18CUB_300001_SM_10006detail9transform16transform_kernelINS2_10policy_hubILb1EN4cuda3std3__45tupleIJN6thrust24THRUST_300001_SM_1000_NS6detail15normal_iteratorINSA_10device_ptrIiEEEEEEEE10policy1000El6squareIiESF_JPiEEEvT0_iT1_T2_DpNS2_10kernel_argIT3_EE)
        .other          _ZN3cub18CUB_300001_SM_10006detail9transform16transform_kernelINS2_10policy_hubILb1EN4cuda3std3__45tupleIJN6thrust24THRUST_300001_SM_1000_NS6detail15normal_iteratorINSA_10device_ptrIiEEEEEEEE10policy1000El6squareIiESF_JPiEEEvT0_iT1_T2_DpNS2_10kernel_argIT3_EE,@"STO_CUDA_ENTRY STV_DEFAULT"
_ZN3cub18CUB_300001_SM_10006detail9transform16transform_kernelINS2_10policy_hubILb1EN4cuda3std3__45tupleIJN6thrust24THRUST_300001_SM_1000_NS6detail15normal_iteratorINSA_10device_ptrIiEEEEEEEE10policy1000El6squareIiESF_JPiEEEvT0_iT1_T2_DpNS2_10kernel_argIT3_EE:
.text._ZN3cub18CUB_300001_SM_10006detail9transform16transform_kernelINS2_10policy_hubILb1EN4cuda3std3__45tupleIJN6thrust24THRUST_300001_SM_1000_NS6detail15normal_iteratorINSA_10device_ptrIiEEEEEEEE10policy1000El6squareIiESF_JPiEEEvT0_iT1_T2_DpNS2_10kernel_argIT3_EE:
[----:B------:R-:W-:Y:S08]  /*0000*/  LDC R1, c[0x0][0x37c] ;  /* 0x0000df00ff017b82 */ /* 0x000ff00000000800 */
[----:B------:R-:W0:Y:S01]  /*0010*/  LDC R0, c[0x0][0x388] ;  /* 0x0000e200ff007b82 */ /* 0x000e220000000800 */
[----:B------:R-:W1:Y:S01]  /*0020*/  LDCU.64 UR6, c[0x0][0x380] ;  /* 0x00007000ff0677ac */ /* 0x000e620008000a00 */
[----:B------:R-:W2:Y:S01]  /*0030*/  S2R R7, SR_TID.X ;  /* 0x0000000000077919 */ /* 0x000ea20000002100 */
[----:B------:R-:W-:Y:S05]  /*0040*/  BSSY.RECONVERGENT B0, `(.L_x_54) ;  /* 0x000001a000007945 */ /* 0x000fea0003800200 */
[----:B------:R-:W3:Y:S01]  /*0050*/  S2UR UR4, SR_CTAID.X ;  /* 0x00000000000479c3 */ /* 0x000ee20000002500 */
[----:B0-----:R-:W-:-:S04]  /*0060*/  SHF.L.U32 R5, R0, 0x7, RZ ;  /* 0x0000000700057819 */ /* 0x001fc800000006ff */
[----:B------:R-:W-:Y:S01]  /*0070*/  SHF.R.S32.HI R4, RZ, 0x1f, R5 ;  /* 0x0000001fff047819 */ /* 0x000fe20000011405 */
[----:B---3--:R-:W-:Y:S01]  /*0080*/  IMAD.WIDE.U32 R2, R5, UR4, RZ ;  /* 0x0000000405027c25 */ /* 0x008fe2000f8e00ff */
[----:B--2---:R-:W-:-:S03]  /*0090*/  SHF.L.U32 R11, R7, 0x7, RZ ;  /* 0x00000007070b7819 */ /* 0x004fc600000006ff */
[----:B------:R-:W-:Y:S01]  /*00a0*/  IMAD R13, R4, UR4, RZ ;  /* 0x00000004040d7c24 */ /* 0x000fe2000f8e02ff */
[----:B-1----:R-:W-:-:S03]  /*00b0*/  IADD3 R6, P1, PT, -R2, UR6, RZ ;  /* 0x0000000602067c10 */ /* 0x002fc6000ff3e1ff */
[----:B------:R-:W-:Y:S01]  /*00c0*/  IMAD.IADD R13, R3, 0x1, R13 ;  /* 0x00000001030d7824 */ /* 0x000fe200078e020d */
[----:B------:R-:W-:-:S04]  /*00d0*/  ISETP.LT.U32.AND P0, PT, R6, R5, PT ;  /* 0x000000050600720c */ /* 0x000fc80003f01070 */
[----:B------:R-:W-:-:S04]  /*00e0*/  IADD3.X R9, PT, PT, ~R13, UR7, RZ, P1, !PT ;  /* 0x000000070d097c10 */ /* 0x000fc80008ffe5ff */
[----:B------:R-:W-:-:S04]  /*00f0*/  ISETP.LT.AND.EX P0, PT, R9, R4, PT, P0 ;  /* 0x000000040900720c */ /* 0x000fc80003f01300 */
[----:B------:R-:W-:-:S05]  /*0100*/  SEL R6, R6, R5, P0 ;  /* 0x0000000506067207 */ /* 0x000fca0000000000 */
[----:B------:R-:W-:-:S05]  /*0110*/  IMAD.SHL.U32 R4, R6, 0x4, RZ ;  /* 0x0000000406047824 */ /* 0x000fca00078e00ff */
[----:B------:R-:W-:-:S13]  /*0120*/  ISETP.GE.AND P0, PT, R11, R4, PT ;  /* 0x000000040b00720c */ /* 0x000fda0003f06270 */
[----:B------:R-:W-:Y:S05]  /*0130*/  @P0 BRA `(.L_x_55) ;  /* 0x0000000000280947 */ /* 0x000fea0003800000 */
[----:B------:R-:W0:Y:S02]  /*0140*/  LDC.64 R8, c[0x0][0x398] ;  /* 0x0000e600ff087b82 */ /* 0x000e240000000a00 */
[----:B0-----:R-:W-:-:S04]  /*0150*/  LEA R8, P0, R2, R8, 0x2 ;  /* 0x0000000802087211 */ /* 0x001fc800078010ff */
[----:B------:R-:W-:-:S03]  /*0160*/  LEA.HI.X R9, R2, R9, R13, 0x2, P0 ;  /* 0x0000000902097211 */ /* 0x000fc600000f140d */
[----:B------:R-:W-:-:S07]  /*0170*/  IMAD.WIDE.U32 R8, R7, 0x80, R8 ;  /* 0x0000008007087825 */ /* 0x000fce00078e0008 */
.L_x_56:
[----:B------:R-:W-:Y:S01]  /*0180*/  IADD3 R11, PT, PT, R11, 0x4000, RZ ;  /* 0x000040000b0b7810 */ /* 0x000fe20007ffe0ff */
[----:B------:R0:W-:Y:S03]  /*0190*/  CCTL.E.PF2 [R8] ;  /* 0x000000000800798f */ /* 0x0001e60000800100 */
[----:B------:R-:W-:Y:S02]  /*01a0*/  ISETP.GE.AND P0, PT, R11, R4, PT ;  /* 0x000000040b00720c */ /* 0x000fe40003f06270 */
[----:B0-----:R-:W-:-:S05]  /*01b0*/  IADD3 R8, P1, PT, R8, 0x4000, RZ ;  /* 0x0000400008087810 */ /* 0x001fca0007f3e0ff */
[----:B------:R-:W-:-:S06]  /*01c0*/  IMAD.X R9, RZ, RZ, R9, P1 ;  /* 0x000000ffff097224 */ /* 0x000fcc00008e0609 */
[----:B------:R-:W-:Y:S05]  /*01d0*/  @!P0 BRA `(.L_x_56) ;  /* 0xfffffffc00e88947 */ /* 0x000fea000383ffff */
.L_x_55:
[----:B------:R-:W-:Y:S05]  /*01e0*/  BSYNC.RECONVERGENT B0 ;  /* 0x0000000000007941 */ /* 0x000fea0003800200 */
.L_x_54:
[----:B------:R-:W0:Y:S01]  /*01f0*/  LDCU.128 UR8, c[0x0][0x390] ;  /* 0x00007200ff0877ac */ /* 0x000e220008000c00 */
[----:B------:R-:W-:Y:S02]  /*0200*/  ISETP.NE.AND P0, PT, R5, R6, PT ;  /* 0x000000060500720c */ /* 0x000fe40003f05270 */
[C---:B------:R-:W-:Y:S01]  /*0210*/  SHF.L.U32 R3, R2.reuse, 0x2, RZ ;  /* 0x0000000202037819 */ /* 0x040fe200000006ff */
[----:B------:R-:W1:Y:S01]  /*0220*/  LDCU.64 UR4, c[0x0][0x358] ;  /* 0x00006b00ff0477ac */ /* 0x000e620008000a00 */
[----:B------:R-:W-:Y:S02]  /*0230*/  SHF.L.U64.HI R8, R2, 0x2, R13 ;  /* 0x0000000202087819 */ /* 0x000fe4000001020d */
[C---:B0-----:R-:W-:Y:S02]  /*0240*/  IADD3 R4, P1, PT, R3.reuse, UR10, RZ ;  /* 0x0000000a03047c10 */ /* 0x041fe4000ff3e0ff */
[----:B------:R-:W-:Y:S02]  /*0250*/  IADD3 R2, P2, PT, R3, UR8, RZ ;  /* 0x0000000803027c10 */ /* 0x000fe4000ff5e0ff */
[----:B------:R-:W-:-:S02]  /*0260*/  IADD3.X R5, PT, PT, R8, UR11, RZ, P1, !PT ;  /* 0x0000000b08057c10 */ /* 0x000fc40008ffe4ff */
[----:B------:R-:W-:Y:S01]  /*0270*/  IADD3.X R3, PT, PT, R8, UR9, RZ, P2, !PT ;  /* 0x0000000908037c10 */ /* 0x000fe200097fe4ff */
[----:B-1----:R-:W-:Y:S08]  /*0280*/  @!P0 BRA `(.L_x_57) ;  /* 0x0000000800ec8947 */ /* 0x002ff00003800000 */
[----:B------:R-:W-:-:S13]  /*0290*/  ISETP.GE.AND P0, PT, R0, 0x1, PT ;  /* 0x000000010000780c */ /* 0x000fda0003f06270 */
[----:B------:R-:W-:Y:S05]  /*02a0*/  @!P0 EXIT ;  /* 0x000000000000894d */ /* 0x000fea0003800000 */
[C---:B------:R-:W-:Y:S01]  /*02b0*/  ISETP.GE.U32.AND P0, PT, R0.reuse, 0x8, PT ;  /* 0x000000080000780c */ /* 0x040fe20003f06070 */
[----:B------:R-:W-:Y:S01]  /*02c0*/  IMAD.MOV.U32 R8, RZ, RZ, RZ ;  /* 0x000000ffff087224 */ /* 0x000fe200078e00ff */
[----:B------:R-:W-:-:S11]  /*02d0*/  LOP3.LUT R18, R0, 0x7, RZ, 0xc0, !PT ;  /* 0x0000000700127812 */ /* 0x000fd600078ec0ff */
[----:B------:R-:W-:Y:S05]  /*02e0*/  @!P0 BRA `(.L_x_58) ;  /* 0x0000000400cc8947 */ /* 0x000fea0003800000 */
[----:B------:R-:W-:-:S13]  /*02f0*/  ISETP.GE.AND P1, PT, R7, R6, PT ;  /* 0x000000060700720c */ /* 0x000fda0003f26270 */
[----:B------:R-:W-:-:S06]  /*0300*/  @!P1 IMAD.WIDE.U32 R8, R7, 0x4, R4 ;  /* 0x0000000407089825 */ /* 0x000fcc00078e0004 */
[----:B------:R-:W2:Y:S01]  /*0310*/  @!P1 LDG.E R8, desc[UR4][R8.64] ;  /* 0x0000000408089981 */ /* 0x000ea2000c1e1900 */
[C---:B------:R-:W-:Y:S01]  /*0320*/  IADD3 R17, PT, PT, R7.reuse, 0x80, RZ ;  /* 0x0000008007117810 */ /* 0x040fe20007ffe0ff */
[----:B------:R-:W-:-:S03]  /*0330*/  @!P1 IMAD.WIDE.U32 R12, R7, 0x4, R2 ;  /* 0x00000004070c9825 */ /* 0x000fc600078e0002 */
[C---:B------:R-:W-:Y:S01]  /*0340*/  ISETP.GE.AND P0, PT, R17.reuse, R6, PT ;  /* 0x000000061100720c */ /* 0x040fe20003f06270 */
[----:B------:R-:W-:-:S04]  /*0350*/  IMAD.WIDE R10, R17, 0x4, R4 ;  /* 0x00000004110a7825 */ /* 0x000fc800078e0204 */
[----:B--2---:R-:W-:-:S05]  /*0360*/  @!P1 IMAD R15, R8, R8, RZ ;  /* 0x00000008080f9224 */ /* 0x004fca00078e02ff */
[----:B------:R0:W-:Y:S04]  /*0370*/  @!P1 STG.E desc[UR4][R12.64], R15 ;  /* 0x0000000f0c009986 */ /* 0x0001e8000c101904 */
[----:B------:R-:W2:Y:S01]  /*0380*/  @!P0 LDG.E R14, desc[UR4][R10.64] ;  /* 0x000000040a0e8981 */ /* 0x000ea2000c1e1900 */
[C---:B------:R-:W-:Y:S01]  /*0390*/  VIADD R19, R7.reuse, 0x100 ;  /* 0x0000010007137836 */ /* 0x040fe20000000000 */
[C---:B------:R-:W-:Y:S01]  /*03a0*/  IADD3 R21, PT, PT, R7.reuse, 0x180, RZ ;  /* 0x0000018007157810 */ /* 0x040fe20007ffe0ff */
[----:B------:R-:W-:Y:S01]  /*03b0*/  VIADD R23, R7, 0x200 ;  /* 0x0000020007177836 */ /* 0x000fe20000000000 */
[----:B------:R-:W-:Y:S01]  /*03c0*/  LOP3.LUT R8, R0, 0x7ffffff8, RZ, 0xc0, !PT ;  /* 0x7ffffff800087812 */ /* 0x000fe200078ec0ff */
[----:B------:R-:W-:Y:S01]  /*03d0*/  BSSY.RECONVERGENT B0, `(.L_x_59) ;  /* 0x0000012000007945 */ /* 0x000fe20003800200 */
[----:B------:R-:W-:-:S02]  /*03e0*/  ISETP.GE.AND P6, PT, R19, R6, PT ;  /* 0x000000061300720c */ /* 0x000fc40003fc6270 */
[-C--:B------:R-:W-:Y:S01]  /*03f0*/  ISETP.GE.AND P5, PT, R21, R6.reuse, PT ;  /* 0x000000061500720c */ /* 0x080fe20003fa6270 */
[----:B0-----:R-:W-:Y:S01]  /*0400*/  IMAD.WIDE R12, R17, 0x4, R2 ;  /* 0x00000004110c7825 */ /* 0x001fe200078e0202 */
[-C--:B------:R-:W-:Y:S02]  /*0410*/  ISETP.GE.AND P4, PT, R23, R6.reuse, PT ;  /* 0x000000061700720c */ /* 0x080fe40003f86270 */
[C---:B------:R-:W-:Y:S01]  /*0420*/  IADD3 R19, PT, PT, R7.reuse, 0x280, RZ ;  /* 0x0000028007137810 */ /* 0x040fe20007ffe0ff */
[C---:B------:R-:W-:Y:S01]  /*0430*/  VIADD R21, R7.reuse, 0x300 ;  /* 0x0000030007157836 */ /* 0x040fe20000000000 */
[----:B------:R-:W-:Y:S02]  /*0440*/  IADD3 R23, PT, PT, R7, 0x380, RZ ;  /* 0x0000038007177810 */ /* 0x000fe40007ffe0ff */
[-C--:B------:R-:W-:Y:S02]  /*0450*/  ISETP.GE.AND P3, PT, R19, R6.reuse, PT ;  /* 0x000000061300720c */ /* 0x080fe40003f66270 */
[----:B------:R-:W-:-:S02]  /*0460*/  ISETP.GE.AND P2, PT, R21, R6, PT ;  /* 0x000000061500720c */ /* 0x000fc40003f46270 */
[----:B------:R-:W-:Y:S01]  /*0470*/  ISETP.GE.AND P1, PT, R23, R6, PT ;  /* 0x000000061700720c */ /* 0x000fe20003f26270 */
[----:B--2---:R-:W-:-:S05]  /*0480*/  @!P0 IMAD R9, R14, R14, RZ ;  /* 0x0000000e0e098224 */ /* 0x004fca00078e02ff */
[----:B------:R0:W-:Y:S01]  /*0490*/  @!P0 STG.E desc[UR4][R12.64], R9 ;  /* 0x000000090c008986 */ /* 0x0001e2000c101904 */
[----:B------:R-:W-:Y:S01]  /*04a0*/  ISETP.NE.AND P0, PT, R8, 0x8, PT ;  /* 0x000000080800780c */ /* 0x000fe20003f05270 */
[----:B------:R-:W-:-:S12]  /*04b0*/  @P6 BRA `(.L_x_60) ;  /* 0x00000000000c6947 */ /* 0x000fd80003800000 */
[----:B------:R-:W0:Y:S02]  /*04c0*/  LDG.E R0, desc[UR4][R10.64+0x200] ;  /* 0x000200040a007981 */ /* 0x000e24000c1e1900 */
[----:B0-----:R-:W-:-:S05]  /*04d0*/  IMAD R9, R0, R0, RZ ;  /* 0x0000000000097224 */ /* 0x001fca00078e02ff */
[----:B------:R1:W-:Y:S02]  /*04e0*/  STG.E desc[UR4][R12.64+0x200], R9 ;  /* 0x000200090c007986 */ /* 0x0003e4000c101904 */
.L_x_60:
[----:B------:R-:W-:Y:S05]  /*04f0*/  BSYNC.RECONVERGENT B0 ;  /* 0x0000000000007941 */ /* 0x000fea0003800200 */
.L_x_59:
[----:B------:R-:W-:Y:S04]  /*0500*/  BSSY.RECONVERGENT B0, `(.L_x_61) ;  /* 0x0000005000007945 */ /* 0x000fe80003800200 */
[----:B------:R-:W-:Y:S05]  /*0510*/  @P5 BRA `(.L_x_62) ;  /* 0x00000000000c5947 */ /* 0x000fea0003800000 */
[----:B------:R-:W0:Y:S02]  /*0520*/  LDG.E R0, desc[UR4][R10.64+0x400] ;  /* 0x000400040a007981 */ /* 0x000e24000c1e1900 */
[----:B01----:R-:W-:-:S05]  /*0530*/  IMAD R9, R0, R0, RZ ;  /* 0x0000000000097224 */ /* 0x003fca00078e02ff */
[----:B------:R2:W-:Y:S02]  /*0540*/  STG.E desc[UR4][R12.64+0x400], R9 ;  /* 0x000400090c007986 */ /* 0x0005e4000c101904 */
.L_x_62:
[----:B------:R-:W-:Y:S05]  /*0550*/  BSYNC.RECONVERGENT B0 ;  /* 0x0000000000007941 */ /* 0x000fea0003800200 */
.L_x_61:
[----:B------:R-:W-:Y:S04]  /*0560*/  BSSY.RECONVERGENT B0, `(.L_x_63) ;  /* 0x0000005000007945 */ /* 0x000fe80003800200 */
[----:B------:R-:W-:Y:S05]  /*0570*/  @P4 BRA `(.L_x_64) ;  /* 0x00000000000c4947 */ /* 0x000fea0003800000 */
[----:B------:R-:W0:Y:S02]  /*0580*/  LDG.E R0, desc[UR4][R10.64+0x600] ;  /* 0x000600040a007981 */ /* 0x000e24000c1e1900 */
[----:B012---:R-:W-:-:S05]  /*0590*/  IMAD R9, R0, R0, RZ ;  /* 0x0000000000097224 */ /* 0x007fca00078e02ff */
[----:B------:R3:W-:Y:S02]  /*05a0*/  STG.E desc[UR4][R12.64+0x600], R9 ;  /* 0x000600090c007986 */ /* 0x0007e4000c101904 */
.L_x_64:
[----:B------:R-:W-:Y:S05]  /*05b0*/  BSYNC.RECONVERGENT B0 ;  /* 0x0000000000007941 */ /* 0x000fea0003800200 */
.L_x_63:
[----:B------:R-:W-:Y:S04]  /*05c0*/  BSSY.RECONVERGENT B0, `(.L_x_65) ;  /* 0x0000005000007945 */ /* 0x000fe80003800200 */
[----:B------:R-:W-:Y:S05]  /*05d0*/  @P3 BRA `(.L_x_66) ;  /* 0x00000000000c3947 */ /* 0x000fea0003800000 */
[----:B------:R-:W0:Y:S02]  /*05e0*/  LDG.E R0, desc[UR4][R10.64+0x800] ;  /* 0x000800040a007981 */ /* 0x000e24000c1e1900 */
[----:B0123--:R-:W-:-:S05]  /*05f0*/  IMAD R9, R0, R0, RZ ;  /* 0x0000000000097224 */ /* 0x00ffca00078e02ff */
[----:B------:R4:W-:Y:S02]  /*0600*/  STG.E desc[UR4][R12.64+0x800], R9 ;  /* 0x000800090c007986 */ /* 0x0009e4000c101904 */
.L_x_66:
[----:B------:R-:W-:Y:S05]  /*0610*/  BSYNC.RECONVERGENT B0 ;  /* 0x0000000000007941 */ /* 0x000fea0003800200 */
.L_x_65:
[----:B------:R-:W-:Y:S04]  /*0620*/  BSSY.RECONVERGENT B0, `(.L_x_67) ;  /* 0x0000005000007945 */ /* 0x000fe80003800200 */
[----:B------:R-:W-:Y:S05]  /*0630*/  @P2 BRA `(.L_x_68) ;  /* 0x00000000000c2947 */ /* 0x000fea0003800000 */
[----:B------:R-:W0:Y:S02]  /*0640*/  LDG.E R0, desc[UR4][R10.64+0xa00] ;  /* 0x000a00040a007981 */ /* 0x000e24000c1e1900 */
[----:B01234-:R-:W-:-:S05]  /*0650*/  IMAD R9, R0, R0, RZ ;  /* 0x0000000000097224 */ /* 0x01ffca00078e02ff */
[----:B------:R0:W-:Y:S02]  /*0660*/  STG.E desc[UR4][R12.64+0xa00], R9 ;  /* 0x000a00090c007986 */ /* 0x0001e4000c101904 */
.L_x_68:
[----:B------:R-:W-:Y:S05]  /*0670*/  BSYNC.RECONVERGENT B0 ;  /* 0x0000000000007941 */ /* 0x000fea0003800200 */
.L_x_67:
[----:B------:R-:W-:Y:S04]  /*0680*/  BSSY.RECONVERGENT B0, `(.L_x_69) ;  /* 0x0000005000007945 */ /* 0x000fe80003800200 */
[----:B------:R-:W-:Y:S05]  /*0690*/  @P1 BRA `(.L_x_70) ;  /* 0x00000000000c1947 */ /* 0x000fea0003800000 */
[----:B------:R-:W0:Y:S02]  /*06a0*/  LDG.E R10, desc[UR4][R10.64+0xc00] ;  /* 0x000c00040a0a7981 */ /* 0x000e24000c1e1900 */
[----:B01234-:R-:W-:-:S05]  /*06b0*/  IMAD R9, R10, R10, RZ ;  /* 0x0000000a0a097224 */ /* 0x01ffca00078e02ff */
[----:B------:R0:W-:Y:S02]  /*06c0*/  STG.E desc[UR4][R12.64+0xc00], R9 ;  /* 0x000c00090c007986 */ /* 0x0001e4000c101904 */
.L_x_70:
[----:B------:R-:W-:Y:S05]  /*06d0*/  BSYNC.RECONVERGENT B0 ;  /* 0x0000000000007941 */ /* 0x000fea0003800200 */
.L_x_69:
[----:B------:R-:W-:Y:S05]  /*06e0*/  @!P0 BRA `(.L_x_58) ;  /* 0x0000000000cc8947 */ /* 0x000fea0003800000 */
[----:B------:R-:W-:-:S07]  /*06f0*/  IMAD.MOV.U32 R0, RZ, RZ, 0x8 ;  /* 0x00000008ff007424 */ /* 0x000fce00078e00ff */
.L_x_73:
[----:B01234-:R-:W-:-:S04]  /*0700*/  LEA R9, R0, R7, 0x7 ;  /* 0x0000000700097211 */ /* 0x01ffc800078e38ff */
        /* <DEDUP_REMOVED lines=8> */
[----:B------:R-:W-:Y:S04]  /*0790*/  @!P0 STG.E desc[UR4][R16.64], R25 ;  /* 0x0000001910008986 */ /* 0x000fe8000c101904 */
[----:B------:R-:W2:Y:S01]  /*07a0*/  @!P1 LDG.E R19, desc[UR4][R12.64] ;  /* 0x000000040c139981 */ /* 0x000ea2000c1e1900 */
[----:B------:R-:W-:-:S05]  /*07b0*/  VIADD R11, R9, 0x100 ;  /* 0x00000100090b7836 */ /* 0x000fca0000000000 */
[----:B------:R-:W-:Y:S01]  /*07c0*/  ISETP.GE.AND P0, PT, R11, R6, PT ;  /* 0x000000060b00720c */ /* 0x000fe20003f06270 */
[----:B------:R-:W-:-:S04]  /*07d0*/  IMAD.WIDE R10, R21, 0x4, R2 ;  /* 0x00000004150a7825 */ /* 0x000fc800078e0202 */
[----:B--2---:R-:W-:-:S05]  /*07e0*/  @!P1 IMAD R19, R19, R19, RZ ;  /* 0x0000001313139224 */ /* 0x004fca00078e02ff */
[----:B------:R0:W-:Y:S04]  /*07f0*/  @!P1 STG.E desc[UR4][R10.64], R19 ;  /* 0x000000130a009986 */ /* 0x0001e8000c101904 */
[----:B------:R-:W2:Y:S01]  /*0800*/  @!P0 LDG.E R14, desc[UR4][R12.64+0x200] ;  /* 0x000200040c0e8981 */ /* 0x000ea2000c1e1900 */
[----:B------:R-:W-:-:S04]  /*0810*/  IADD3 R15, PT, PT, R9, 0x180, RZ ;  /* 0x00000180090f7810 */ /* 0x000fc80007ffe0ff */
[----:B------:R-:W-:Y:S01]  /*0820*/  ISETP.GE.AND P1, PT, R15, R6, PT ;  /* 0x000000060f00720c */ /* 0x000fe20003f26270 */
[----:B--2---:R-:W-:-:S05]  /*0830*/  @!P0 IMAD R23, R14, R14, RZ ;  /* 0x0000000e0e178224 */ /* 0x004fca00078e02ff */
[----:B------:R1:W-:Y:S07]  /*0840*/  @!P0 STG.E desc[UR4][R10.64+0x200], R23 ;  /* 0x000200170a008986 */ /* 0x0003ee000c101904 */
[----:B------:R-:W2:Y:S01]  /*0850*/  @!P1 LDG.E R14, desc[UR4][R12.64+0x400] ;  /* 0x000400040c0e9981 */ /* 0x000ea2000c1e1900 */
[----:B------:R-:W-:-:S04]  /*0860*/  IADD3 R15, PT, PT, R9, 0x200, RZ ;  /* 0x00000200090f7810 */ /* 0x000fc80007ffe0ff */
[----:B------:R-:W-:Y:S01]  /*0870*/  ISETP.GE.AND P0, PT, R15, R6, PT ;  /* 0x000000060f00720c */ /* 0x000fe20003f06270 */
[----:B------:R-:W-:Y:S02]  /*0880*/  VIADD R15, R9, 0x280 ;  /* 0x00000280090f7836 */ /* 0x000fe40000000000 */
[----:B--2---:R-:W-:-:S05]  /*0890*/  @!P1 IMAD R21, R14, R14, RZ ;  /* 0x0000000e0e159224 */ /* 0x004fca00078e02ff */
[----:B------:R1:W-:Y:S05]  /*08a0*/  @!P1 STG.E desc[UR4][R10.64+0x400], R21 ;  /* 0x000400150a009986 */ /* 0x0003ea000c101904 */
[----:B------:R-:W0:Y:S01]  /*08b0*/  @!P0 LDG.E R14, desc[UR4][R12.64+0x600] ;  /* 0x000600040c0e8981 */ /* 0x000e22000c1e1900 */
[----:B------:R-:W-:Y:S02]  /*08c0*/  ISETP.GE.AND P1, PT, R15, R6, PT ;  /* 0x000000060f00720c */ /* 0x000fe40003f26270 */
[----:B------:R-:W-:Y:S01]  /*08d0*/  IADD3 R15, PT, PT, R9, 0x300, RZ ;  /* 0x00000300090f7810 */ /* 0x000fe20007ffe0ff */
[----:B0-----:R-:W-:-:S05]  /*08e0*/  @!P0 IMAD R19, R14, R14, RZ ;  /* 0x0000000e0e138224 */ /* 0x001fca00078e02ff */
[----:B------:R1:W-:Y:S05]  /*08f0*/  @!P0 STG.E desc[UR4][R10.64+0x600], R19 ;  /* 0x000600130a008986 */ /* 0x0003ea000c101904 */
[----:B------:R-:W2:Y:S01]  /*0900*/  @!P1 LDG.E R14, desc[UR4][R12.64+0x800] ;  /* 0x000800040c0e9981 */ /* 0x000ea2000c1e1900 */
[----:B------:R-:W-:Y:S01]  /*0910*/  ISETP.GE.AND P0, PT, R15, R6, PT ;  /* 0x000000060f00720c */ /* 0x000fe20003f06270 */
[----:B--2---:R-:W-:-:S05]  /*0920*/  @!P1 IMAD R17, R14, R14, RZ ;  /* 0x0000000e0e119224 */ /* 0x004fca00078e02ff */
[----:B------:R1:W-:Y:S07]  /*0930*/  @!P1 STG.E desc[UR4][R10.64+0x800], R17 ;  /* 0x000800110a009986 */ /* 0x0003ee000c101904 */
[----:B------:R-:W2:Y:S01]  /*0940*/  @!P0 LDG.E R14, desc[UR4][R12.64+0xa00] ;  /* 0x000a00040c0e8981 */ /* 0x000ea2000c1e1900 */
[----:B------:R-:W-:Y:S01]  /*0950*/  IADD3 R9, PT, PT, R9, 0x380, RZ ;  /* 0x0000038009097810 */ /* 0x000fe20007ffe0ff */
[----:B------:R-:W-:Y:S01]  /*0960*/  VIADD R0, R0, 0x8 ;  /* 0x0000000800007836 */ /* 0x000fe20000000000 */
[----:B------:R-:W-:Y:S04]  /*0970*/  BSSY.RECONVERGENT B0, `(.L_x_71) ;  /* 0x0000009000007945 */ /* 0x000fe80003800200 */
[----:B------:R-:W-:Y:S01]  /*0980*/  ISETP.NE.AND P1, PT, R0, R8, PT ;  /* 0x000000080000720c */ /* 0x000fe20003f25270 */
[----:B--2---:R-:W-:-:S05]  /*0990*/  @!P0 IMAD R15, R14, R14, RZ ;  /* 0x0000000e0e0f8224 */ /* 0x004fca00078e02ff */
[----:B------:R1:W-:Y:S01]  /*09a0*/  @!P0 STG.E desc[UR4][R10.64+0xa00], R15 ;  /* 0x000a000f0a008986 */ /* 0x0003e2000c101904 */
[----:B------:R-:W-:-:S13]  /*09b0*/  ISETP.GE.AND P0, PT, R9, R6, PT ;  /* 0x000000060900720c */ /* 0x000fda0003f06270 */
[----:B-1----:R-:W-:Y:S05]  /*09c0*/  @P0 BRA `(.L_x_72) ;  /* 0x00000000000c0947 */ /* 0x002fea0003800000 */
[----:B------:R-:W2:Y:S02]  /*09d0*/  LDG.E R12, desc[UR4][R12.64+0xc00] ;  /* 0x000c00040c0c7981 */ /* 0x000ea4000c1e1900 */
[----:B--2---:R-:W-:-:S05]  /*09e0*/  IMAD R9, R12, R12, RZ ;  /* 0x0000000c0c097224 */ /* 0x004fca00078e02ff */
[----:B------:R0:W-:Y:S02]  /*09f0*/  STG.E desc[UR4][R10.64+0xc00], R9 ;  /* 0x000c00090a007986 */ /* 0x0001e4000c101904 */
.L_x_72:
[----:B------:R-:W-:Y:S05]  /*0a00*/  BSYNC.RECONVERGENT B0 ;  /* 0x0000000000007941 */ /* 0x000fea0003800200 */
.L_x_71:
[----:B------:R-:W-:Y:S05]  /*0a10*/  @P1 BRA `(.L_x_73) ;  /* 0xfffffffc00381947 */ /* 0x000fea000383ffff */
.L_x_58:
[----:B------:R-:W-:-:S13]  /*0a20*/  ISETP.NE.AND P0, PT, R18, RZ, PT ;  /* 0x000000ff1200720c */ /* 0x000fda0003f05270 */
[----:B------:R-:W-:Y:S05]  /*0a30*/  @!P0 EXIT ;  /* 0x000000000000894d */ /* 0x000fea0003800000 */
[----:B------:R-:W5:Y:S01]  /*0a40*/  LDC R0, c[0x0][0x388] ;  /* 0x0000e200ff007b82 */ /* 0x000f620000000800 */
[----:B------:R-:W-:Y:S02]  /*0a50*/  ISETP.GE.U32.AND P0, PT, R18, 0x4, PT ;  /* 0x000000041200780c */ /* 0x000fe40003f06070 */
[----:B-----5:R-:W-:-:S04]  /*0a60*/  LOP3.LUT R20, R0, 0x3, RZ, 0xc0, !PT ;  /* 0x0000000300147812 */ /* 0x020fc800078ec0ff */
[----:B------:R-:W-:-:S07]  /*0a70*/  ISETP.NE.AND P2, PT, R20, RZ, PT ;  /* 0x000000ff1400720c */ /* 0x000fce0003f45270 */
[----:B------:R-:W-:Y:S06]  /*0a80*/  @!P0 BRA `(.L_x_74) ;  /* 0x0000000000748947 */ /* 0x000fec0003800000 */
[----:B------:R-:W-:-:S04]  /*0a90*/  LEA R19, R8, R7, 0x7 ;  /* 0x0000000708137211 */ /* 0x000fc800078e38ff */
[----:B------:R-:W-:-:S13]  /*0aa0*/  ISETP.GE.AND P0, PT, R19, R6, PT ;  /* 0x000000061300720c */ /* 0x000fda0003f06270 */
[----:B0-----:R-:W-:-:S06]  /*0ab0*/  @!P0 IMAD.WIDE R10, R19, 0x4, R4 ;  /* 0x00000004130a8825 */ /* 0x001fcc00078e0204 */
[----:B------:R-:W5:Y:S01]  /*0ac0*/  @!P0 LDG.E R10, desc[UR4][R10.64] ;  /* 0x000000040a0a8981 */ /* 0x000f62000c1e1900 */
[C---:B------:R-:W-:Y:S01]  /*0ad0*/  IADD3 R17, PT, PT, R19.reuse, 0x80, RZ ;  /* 0x0000008013117810 */ /* 0x040fe20007ffe0ff */
[----:B-1234-:R-:W-:-:S03]  /*0ae0*/  @!P0 IMAD.WIDE R12, R19, 0x4, R2 ;  /* 0x00000004130c8825 */ /* 0x01efc600078e0202 */
[----:B------:R-:W-:-:S13]  /*0af0*/  ISETP.GE.AND P1, PT, R17, R6, PT ;  /* 0x000000061100720c */ /* 0x000fda0003f26270 */
[----:B------:R-:W-:-:S04]  /*0b00*/  @!P1 IMAD.WIDE R14, R17, 0x4, R4 ;  /* 0x00000004110e9825 */ /* 0x000fc800078e0204 */
[----:B-----5:R-:W-:-:S05]  /*0b10*/  @!P0 IMAD R9, R10, R10, RZ ;  /* 0x0000000a0a098224 */ /* 0x020fca00078e02ff */
[----:B------:R0:W-:Y:S04]  /*0b20*/  @!P0 STG.E desc[UR4][R12.64], R9 ;  /* 0x000000090c008986 */ /* 0x0001e8000c101904 */
[----:B------:R-:W2:Y:S01]  /*0b30*/  @!P1 LDG.E R14, desc[UR4][R14.64] ;  /* 0x000000040e0e9981 */ /* 0x000ea2000c1e1900 */
[----:B------:R-:W-:Y:S02]  /*0b40*/  VIADD R23, R19, 0x100 ;  /* 0x0000010013177836 */ /* 0x000fe40000000000 */
[----:B------:R-:W-:-:S03]  /*0b50*/  @!P1 IMAD.WIDE R16, R17, 0x4, R2 ;  /* 0x0000000411109825 */ /* 0x000fc600078e0202 */
[----:B------:R-:W-:-:S13]  /*0b60*/  ISETP.GE.AND P0, PT, R23, R6, PT ;  /* 0x000000061700720c */ /* 0x000fda0003f06270 */
[----:B------:R-:W-:-:S04]  /*0b70*/  @!P0 IMAD.WIDE R10, R23, 0x4, R4 ;  /* 0x00000004170a8825 */ /* 0x000fc800078e0204 */
[----:B--2---:R-:W-:-:S05]  /*0b80*/  @!P1 IMAD R21, R14, R14, RZ ;  /* 0x0000000e0e159224 */ /* 0x004fca00078e02ff */
[----:B------:R1:W-:Y:S04]  /*0b90*/  @!P1 STG.E desc[UR4][R16.64], R21 ;  /* 0x0000001510009986 */ /* 0x0003e8000c101904 */
[----:B------:R-:W2:Y:S01]  /*0ba0*/  @!P0 LDG.E R10, desc[UR4][R10.64] ;  /* 0x000000040a0a8981 */ /* 0x000ea2000c1e1900 */
[----:B------:R-:W-:Y:S01]  /*0bb0*/  IADD3 R19, PT, PT, R19, 0x180, RZ ;  /* 0x0000018013137810 */ /* 0x000fe20007ffe0ff */
[----:B0-----:R-:W-:-:S03]  /*0bc0*/  @!P0 IMAD.WIDE R12, R23, 0x4, R2 ;  /* 0x00000004170c8825 */ /* 0x001fc600078e0202 */
[----:B------:R-:W-:-:S13]  /*0bd0*/  ISETP.GE.AND P1, PT, R19, R6, PT ;  /* 0x000000061300720c */ /* 0x000fda0003f26270 */
[----:B------:R-:W-:-:S04]  /*0be0*/  @!P1 IMAD.WIDE R14, R19, 0x4, R4 ;  /* 0x00000004130e9825 */ /* 0x000fc800078e0204 */
[----:B--2---:R-:W-:-:S05]  /*0bf0*/  @!P0 IMAD R9, R10, R10, RZ ;  /* 0x0000000a0a098224 */ /* 0x004fca00078e02ff */
[----:B------:R1:W-:Y:S04]  /*0c00*/  @!P0 STG.E desc[UR4][R12.64], R9 ;  /* 0x000000090c008986 */ /* 0x0003e8000c101904 */
[----:B------:R-:W2:Y:S01]  /*0c10*/  @!P1 LDG.E R14, desc[UR4][R14.64] ;  /* 0x000000040e0e9981 */ /* 0x000ea2000c1e1900 */
[----:B------:R-:W-:Y:S01]  /*0c20*/  @!P1 IMAD.WIDE R18, R19, 0x4, R2 ;  /* 0x0000000413129825 */ /* 0x000fe200078e0202 */
[----:B------:R-:W-:-:S03]  /*0c30*/  IADD3 R8, PT, PT, R8, 0x4, RZ ;  /* 0x0000000408087810 */ /* 0x000fc60007ffe0ff */
[----:B--2---:R-:W-:-:S05]  /*0c40*/  @!P1 IMAD R23, R14, R14, RZ ;  /* 0x0000000e0e179224 */ /* 0x004fca00078e02ff */
[----:B------:R1:W-:Y:S02]  /*0c50*/  @!P1 STG.E desc[UR4][R18.64], R23 ;  /* 0x0000001712009986 */ /* 0x0003e4000c101904 */
.L_x_74:
[----:B------:R-:W-:Y:S05]  /*0c60*/  @!P2 EXIT ;  /* 0x000000000000a94d */ /* 0x000fea0003800000 */
[----:B------:R-:W-:Y:S02]  /*0c70*/  ISETP.NE.AND P0, PT, R20, 0x1, PT ;  /* 0x000000011400780c */ /* 0x000fe40003f05270 */
[----:B------:R-:W-:-:S04]  /*0c80*/  LOP3.LUT R0, R0, 0x1, RZ, 0xc0, !PT ;  /* 0x0000000100007812 */ /* 0x000fc800078ec0ff */
[----:B------:R-:W-:-:S07]  /*0c90*/  ISETP.NE.U32.AND P2, PT, R0, 0x1, PT ;  /* 0x000000010000780c */ /* 0x000fce0003f45070 */
[----:B------:R-:W-:Y:S06]  /*0ca0*/  @!P0 BRA `(.L_x_75) ;  /* 0x00000000003c8947 */ /* 0x000fec0003800000 */
[----:B01234-:R-:W-:-:S05]  /*0cb0*/  IMAD R13, R8, 0x80, R7 ;  /* 0x00000080080d7824 */ /* 0x01ffca00078e0207 */
[----:B------:R-:W-:-:S13]  /*0cc0*/  ISETP.GE.AND P0, PT, R13, R6, PT ;  /* 0x000000060d00720c */ /* 0x000fda0003f06270 */
[----:B------:R-:W-:-:S06]  /*0cd0*/  @!P0 IMAD.WIDE R10, R13, 0x4, R4 ;  /* 0x000000040d0a8825 */ /* 0x000fcc00078e0204 */
[----:B------:R-:W2:Y:S01]  /*0ce0*/  @!P0 LDG.E R10, desc[UR4][R10.64] ;  /* 0x000000040a0a8981 */ /* 0x000ea2000c1e1900 */
[C---:B------:R-:W-:Y:S01]  /*0cf0*/  IADD3 R17, PT, PT, R13.reuse, 0x80, RZ ;  /* 0x000000800d117810 */ /* 0x040fe20007ffe0ff */
[----:B------:R-:W-:-:S03]  /*0d00*/  @!P0 IMAD.WIDE R12, R13, 0x4, R2 ;  /* 0x000000040d0c8825 */ /* 0x000fc600078e0202 */
        /* <DEDUP_REMOVED lines=9> */
.L_x_75:
[----:B------:R-:W-:Y:S05]  /*0da0*/  @P2 EXIT ;  /* 0x000000000000294d */ /* 0x000fea0003800000 */
[----:B------:R-:W-:-:S05]  /*0db0*/  IMAD R7, R8, 0x80, R7 ;  /* 0x0000008008077824 */ /* 0x000fca00078e0207 */
[----:B------:R-:W-:-:S13]  /*0dc0*/  ISETP.GE.AND P0, PT, R7, R6, PT ;  /* 0x000000060700720c */ /* 0x000fda0003f06270 */
[----:B------:R-:W-:Y:S05]  /*0dd0*/  @P0 EXIT ;  /* 0x000000000000094d */ /* 0x000fea0003800000 */
[----:B------:R-:W-:-:S06]  /*0de0*/  IMAD.WIDE R4, R7, 0x4, R4 ;  /* 0x0000000407047825 */ /* 0x000fcc00078e0204 */
[----:B------:R-:W5:Y:S01]  /*0df0*/  LDG.E R4, desc[UR4][R4.64] ;  /* 0x0000000404047981 */ /* 0x000f62000c1e1900 */
[----:B------:R-:W-:-:S04]  /*0e00*/  IMAD.WIDE R2, R7, 0x4, R2 ;  /* 0x0000000407027825 */ /* 0x000fc800078e0202 */
[----:B-----5:R-:W-:-:S05]  /*0e10*/  IMAD R7, R4, R4, RZ ;  /* 0x0000000404077224 */ /* 0x020fca00078e02ff */
[----:B------:R-:W-:Y:S01]  /*0e20*/  STG.E desc[UR4][R2.64], R7 ;  /* 0x0000000702007986 */ /* 0x000fe2000c101904 */
[----:B------:R-:W-:Y:S05]  /*0e30*/  EXIT ;  /* 0x000000000000794d */ /* 0x000fea0003800000 */
.L_x_57:
[----:B------:R-:W-:-:S13]  /*0e40*/  ISETP.GE.AND P0, PT, R0, 0x1, PT ;  /* 0x000000010000780c */ /* 0x000fda0003f06270 */
[----:B------:R-:W-:Y:S05]  /*0e50*/  @!P0 EXIT ;  /* 0x000000000000894d */ /* 0x000fea0003800000 */
[C---:B------:R-:W-:Y:S01]  /*0e60*/  ISETP.GE.U32.AND P1, PT, R0.reuse, 0x10, PT ;  /* 0x000000100000780c */ /* 0x040fe20003f26070 */
[----:B------:R-:W-:Y:S01]  /*0e70*/  HFMA2 R6, -RZ, RZ, 0, 0 ;  /* 0x00000000ff067431 */ /* 0x000fe200000001ff */
[----:B------:R-:W-:-:S04]  /*0e80*/  LOP3.LUT R20, R0, 0xf, RZ, 0xc0, !PT ;  /* 0x0000000f00147812 */ /* 0x000fc800078ec0ff */
[----:B------:R-:W-:-:S07]  /*0e90*/  ISETP.NE.AND P0, PT, R20, RZ, PT ;  /* 0x000000ff1400720c */ /* 0x000fce0003f05270 */
[----:B------:R-:W-:Y:S06]  /*0ea0*/  @!P1 BRA `(.L_x_76) ;  /* 0x0000000400189947 */ /* 0x000fec0003800000 */
[C---:B------:R-:W-:Y:S01]  /*0eb0*/  IMAD.WIDE.U32 R14, R7.reuse, 0x4, RZ ;  /* 0x00000004070e7825 */ /* 0x040fe200078e00ff */
[----:B------:R-:W-:Y:S02]  /*0ec0*/  LOP3.LUT R6, R0, 0x7ffffff0, RZ, 0xc0, !PT ;  /* 0x7ffffff000067812 */ /* 0x000fe400078ec0ff */
[----:B------:R-:W-:Y:S02]  /*0ed0*/  IADD3 R12, PT, PT, R7, 0x480, RZ ;  /* 0x00000480070c7810 */ /* 0x000fe40007ffe0ff */
[----:B------:R-:W-:Y:S01]  /*0ee0*/  LOP3.LUT R13, R14, 0x1000, RZ, 0xfc, !PT ;  /* 0x000010000e0d7812 */ /* 0x000fe200078efcff */
[----:B------:R-:W-:-:S07]  /*0ef0*/  IMAD.MOV R14, RZ, RZ, -R6 ;  /* 0x000000ffff0e7224 */ /* 0x000fce00078e0a06 */
.L_x_77:
[----:B------:R-:W-:-:S04]  /*0f00*/  IADD3 R10, P1, PT, R13, R4, RZ ;  /* 0x000000040d0a7210 */ /* 0x000fc80007f3e0ff */
[----:B0-----:R-:W-:-:S05]  /*0f10*/  IADD3.X R11, PT, PT, R15, R5, RZ, P1, !PT ;  /* 0x000000050f0b7210 */ /* 0x001fca0000ffe4ff */
[----:B------:R-:W2:Y:S01]  /*0f20*/  LDG.E R16, desc[UR4][R10.64+-0x1000] ;  /* 0xfff000040a107981 */ /* 0x000ea2000c1e1900 */
[----:B------:R-:W-:-:S04]  /*0f30*/  IADD3 R8, P1, PT, R13, R2, RZ ;  /* 0x000000020d087210 */ /* 0x000fc80007f3e0ff */
[----:B------:R-:W-:Y:S01]  /*0f40*/  IADD3.X R9, PT, PT, R15, R3, RZ, P1, !PT ;  /* 0x000000030f097210 */ /* 0x000fe20000ffe4ff */
[----:B--2---:R-:W-:-:S05]  /*0f50*/  IMAD R17, R16, R16, RZ ;  /* 0x0000001010117224 */ /* 0x004fca00078e02ff */
[----:B------:R0:W-:Y:S04]  /*0f60*/  STG.E desc[UR4][R8.64+-0x1000], R17 ;  /* 0xfff0001108007986 */ /* 0x0001e8000c101904 */
[----:B------:R-:W2:Y:S02]  /*0f70*/  LDG.E R16, desc[UR4][R10.64+-0xe00] ;  /* 0xfff200040a107981 */ /* 0x000ea4000c1e1900 */
[----:B--2---:R-:W-:-:S05]  /*0f80*/  IMAD R19, R16, R16, RZ ;  /* 0x0000001010137224 */ /* 0x004fca00078e02ff */
[----:B------:R-:W-:Y:S04]  /*0f90*/  STG.E desc[UR4][R8.64+-0xe00], R19 ;  /* 0xfff2001308007986 */ /* 0x000fe8000c101904 */
[----:B------:R-:W2:Y:S02]  /*0fa0*/  LDG.E R16, desc[UR4][R10.64+-0xc00] ;  /* 0xfff400040a107981 */ /* 0x000ea4000c1e1900 */
[----:B--2---:R-:W-:-:S05]  /*0fb0*/  IMAD R21, R16, R16, RZ ;  /* 0x0000001010157224 */ /* 0x004fca00078e02ff */
[----:B------:R1:W-:Y:S04]  /*0fc0*/  STG.E desc[UR4][R8.64+-0xc00], R21 ;  /* 0xfff4001508007986 */ /* 0x0003e8000c101904 */
[----:B------:R-:W2:Y:S02]  /*0fd0*/  LDG.E R16, desc[UR4][R10.64+-0xa00] ;  /* 0xfff600040a107981 */ /* 0x000ea4000c1e1900 */
[----:B--2---:R-:W-:-:S05]  /*0fe0*/  IMAD R23, R16, R16, RZ ;  /* 0x0000001010177224 */ /* 0x004fca00078e02ff */
[----:B------:R2:W-:Y:S04]  /*0ff0*/  STG.E desc[UR4][R8.64+-0xa00], R23 ;  /* 0xfff6001708007986 */ /* 0x0005e8000c101904 */
[----:B------:R-:W0:Y:S02]  /*1000*/  LDG.E R16, desc[UR4][R10.64+-0x800] ;  /* 0xfff800040a107981 */ /* 0x000e24000c1e1900 */
[----:B0-----:R-:W-:-:S05]  /*1010*/  IMAD R17, R16, R16, RZ ;  /* 0x0000001010117224 */ /* 0x001fca00078e02ff */
[----:B------:R0:W-:Y:S04]  /*1020*/  STG.E desc[UR4][R8.64+-0x800], R17 ;  /* 0xfff8001108007986 */ /* 0x0001e8000c101904 */
[----:B------:R-:W3:Y:S02]  /*1030*/  LDG.E R16, desc[UR4][R10.64+-0x600] ;  /* 0xfffa00040a107981 */ /* 0x000ee4000c1e1900 */
[----:B---3--:R-:W-:-:S05]  /*1040*/  IMAD R25, R16, R16, RZ ;  /* 0x0000001010197224 */ /* 0x008fca00078e02ff */
[----:B------:R3:W-:Y:S04]  /*1050*/  STG.E desc[UR4][R8.64+-0x600], R25 ;  /* 0xfffa001908007986 */ /* 0x0007e8000c101904 */
[----:B------:R-:W1:Y:S02]  /*1060*/  LDG.E R16, desc[UR4][R10.64+-0x400] ;  /* 0xfffc00040a107981 */ /* 0x000e64000c1e1900 */
[----:B-1----:R-:W-:-:S05]  /*1070*/  IMAD R21, R16, R16, RZ ;  /* 0x0000001010157224 */ /* 0x002fca00078e02ff */
[----:B------:R1:W-:Y:S04]  /*1080*/  STG.E desc[UR4][R8.64+-0x400], R21 ;  /* 0xfffc001508007986 */ /* 0x0003e8000c101904 */
[----:B------:R-:W2:Y:S01]  /*1090*/  LDG.E R16, desc[UR4][R10.64+-0x200] ;  /* 0xfffe00040a107981 */ /* 0x000ea2000c1e1900 */
[----:B------:R-:W-:Y:S01]  /*10a0*/  MOV R19, 0x0 ;  /* 0x0000000000137802 */ /* 0x000fe20000000f00 */
[----:B------:R-:W-:Y:S02]  /*10b0*/  IMAD.MOV.U32 R18, RZ, RZ, 0x600 ;  /* 0x00000600ff127424 */ /* 0x000fe400078e00ff */
[----:B--2---:R-:W-:-:S05]  /*10c0*/  IMAD R23, R16, R16, RZ ;  /* 0x0000001010177224 */ /* 0x004fca00078e02ff */
[----:B------:R2:W-:Y:S04]  /*10d0*/  STG.E desc[UR4][R8.64+-0x200], R23 ;  /* 0xfffe001708007986 */ /* 0x0005e8000c101904 */
[----:B------:R-:W3:Y:S01]  /*10e0*/  LDG.E R22, desc[UR4][R10.64] ;  /* 0x000000040a167981 */ /* 0x000ee2000c1e1900 */
[----:B------:R-:W-:-:S03]  /*10f0*/  IMAD.WIDE R18, R12, 0x4, R18 ;  /* 0x000000040c127825 */ /* 0x000fc600078e0212 */
[----:B------:R-:W-:-:S04]  /*1100*/  IADD3 R16, P1, PT, R18, R4, RZ ;  /* 0x0000000412107210 */ /* 0x000fc80007f3e0ff */
[----:B0-----:R-:W-:Y:S01]  /*1110*/  IADD3.X R17, PT, PT, R19, R5, RZ, P1, !PT ;  /* 0x0000000513117210 */ /* 0x001fe20000ffe4ff */
[----:B---3--:R-:W-:-:S05]  /*1120*/  IMAD R25, R22, R22, RZ ;  /* 0x0000001616197224 */ /* 0x008fca00078e02ff */
[----:B------:R0:W-:Y:S04]  /*1130*/  STG.E desc[UR4][R8.64], R25 ;  /* 0x0000001908007986 */ /* 0x0001e8000c101904 */
[----:B-1----:R-:W3:Y:S01]  /*1140*/  LDG.E R21, desc[UR4][R16.64+-0x600] ;  /* 0xfffa000410157981 */ /* 0x002ee2000c1e1900 */
[----:B------:R-:W-:-:S05]  /*1150*/  IADD3 R18, P1, PT, R18, R2, RZ ;  /* 0x0000000212127210 */ /* 0x000fca0007f3e0ff */
[----:B------:R-:W-:Y:S02]  /*1160*/  IMAD.X R19, R19, 0x1, R3, P1 ;  /* 0x0000000113137824 */ /* 0x000fe400008e0603 */
[----:B---3--:R-:W-:-:S05]  /*1170*/  IMAD R21, R21, R21, RZ ;  /* 0x0000001515157224 */ /* 0x008fca00078e02ff */
[----:B------:R1:W-:Y:S04]  /*1180*/  STG.E desc[UR4][R18.64+-0x600], R21 ;  /* 0xfffa001512007986 */ /* 0x0003e8000c101904 */
[----:B------:R-:W3:Y:S02]  /*1190*/  LDG.E R10, desc[UR4][R16.64+-0x400] ;  /* 0xfffc0004100a7981 */ /* 0x000ee4000c1e1900 */
[----:B---3--:R-:W-:-:S05]  /*11a0*/  IMAD R11, R10, R10, RZ ;  /* 0x0000000a0a0b7224 */ /* 0x008fca00078e02ff */
[----:B------:R3:W-:Y:S04]  /*11b0*/  STG.E desc[UR4][R18.64+-0x400], R11 ;  /* 0xfffc000b12007986 */ /* 0x0007e8000c101904 */
[----:B------:R-:W2:Y:S02]  /*11c0*/  LDG.E R10, desc[UR4][R16.64+-0x200] ;  /* 0xfffe0004100a7981 */ /* 0x000ea4000c1e1900 */
[----:B--2---:R-:W-:-:S05]  /*11d0*/  IMAD R23, R10, R10, RZ ;  /* 0x0000000a0a177224 */ /* 0x004fca00078e02ff */
[----:B------:R2:W-:Y:S04]  /*11e0*/  STG.E desc[UR4][R18.64+-0x200], R23 ;  /* 0xfffe001712007986 */ /* 0x0005e8000c101904 */
[----:B0-----:R-:W4:Y:S02]  /*11f0*/  LDG.E R8, desc[UR4][R16.64] ;  /* 0x0000000410087981 */ /* 0x001f24000c1e1900 */
[----:B----4-:R-:W-:-:S05]  /*1200*/  IMAD R9, R8, R8, RZ ;  /* 0x0000000808097224 */ /* 0x010fca00078e02ff */
[----:B------:R0:W-:Y:S04]  /*1210*/  STG.E desc[UR4][R18.64], R9 ;  /* 0x0000000912007986 */ /* 0x0001e8000c101904 */
[----:B------:R-:W1:Y:S02]  /*1220*/  LDG.E R8, desc[UR4][R16.64+0x200] ;  /* 0x0002000410087981 */ /* 0x000e64000c1e1900 */
[----:B-1----:R-:W-:-:S05]  /*1230*/  IMAD R21, R8, R8, RZ ;  /* 0x0000000808157224 */ /* 0x002fca00078e02ff */
[----:B------:R0:W-:Y:S04]  /*1240*/  STG.E desc[UR4][R18.64+0x200], R21 ;  /* 0x0002001512007986 */ /* 0x0001e8000c101904 */
[----:B------:R-:W3:Y:S02]  /*1250*/  LDG.E R8, desc[UR4][R16.64+0x400] ;  /* 0x0004000410087981 */ /* 0x000ee4000c1e1900 */
[----:B---3--:R-:W-:-:S05]  /*1260*/  IMAD R11, R8, R8, RZ ;  /* 0x00000008080b7224 */ /* 0x008fca00078e02ff */
[----:B------:R0:W-:Y:S04]  /*1270*/  STG.E desc[UR4][R18.64+0x400], R11 ;  /* 0x0004000b12007986 */ /* 0x0001e8000c101904 */
[----:B------:R-:W2:Y:S01]  /*1280*/  LDG.E R8, desc[UR4][R16.64+0x600] ;  /* 0x0006000410087981 */ /* 0x000ea2000c1e1900 */
[----:B------:R-:W-:Y:S01]  /*1290*/  IADD3 R14, PT, PT, R14, 0x10, RZ ;  /* 0x000000100e0e7810 */ /* 0x000fe20007ffe0ff */
[----:B------:R-:W-:Y:S01]  /*12a0*/  VIADD R12, R12, 0x800 ;  /* 0x000008000c0c7836 */ /* 0x000fe20000000000 */
[----:B------:R-:W-:Y:S02]  /*12b0*/  IADD3 R13, P2, PT, R13, 0x2000, RZ ;  /* 0x000020000d0d7810 */ /* 0x000fe40007f5e0ff */
[----:B------:R-:W-:Y:S02]  /*12c0*/  ISETP.NE.AND P1, PT, R14, RZ, PT ;  /* 0x000000ff0e00720c */ /* 0x000fe40003f25270 */
[----:B------:R-:W-:Y:S01]  /*12d0*/  IADD3.X R15, PT, PT, RZ, R15, RZ, P2, !PT ;  /* 0x0000000fff0f7210 */ /* 0x000fe200017fe4ff */
[----:B--2---:R-:W-:-:S05]  /*12e0*/  IMAD R23, R8, R8, RZ ;  /* 0x0000000808177224 */ /* 0x004fca00078e02ff */
[----:B------:R0:W-:Y:S05]  /*12f0*/  STG.E desc[UR4][R18.64+0x600], R23 ;  /* 0x0006001712007986 */ /* 0x0001ea000c101904 */
[----:B------:R-:W-:Y:S05]  /*1300*/  @P1 BRA `(.L_x_77) ;  /* 0xfffffff800fc1947 */ /* 0x000fea000383ffff */
.L_x_76:
[----:B------:R-:W-:Y:S05]  /*1310*/  @!P0 EXIT ;  /* 0x000000000000894d */ /* 0x000fea0003800000 */
[----:B------:R-:W-:Y:S02]  /*1320*/  ISETP.GE.U32.AND P0, PT, R20, 0x8, PT ;  /* 0x000000081400780c */ /* 0x000fe40003f06070 */
[----:B------:R-:W-:-:S04]  /*1330*/  LOP3.LUT R14, R0, 0x7, RZ, 0xc0, !PT ;  /* 0x00000007000e7812 */ /* 0x000fc800078ec0ff */
[----:B------:R-:W-:-:S07]  /*1340*/  ISETP.NE.AND P1, PT, R14, RZ, PT ;  /* 0x000000ff0e00720c */ /* 0x000fce0003f25270 */
[----:B------:R-:W-:Y:S06]  /*1350*/  @!P0 BRA `(.L_x_78) ;  /* 0x0000000000708947 */ /* 0x000fec0003800000 */
[----:B0-----:R-:W-:-:S05]  /*1360*/  LEA R11, R6, R7, 0x7 ;  /* 0x00000007060b7211 */ /* 0x001fca00078e38ff */
[----:B------:R-:W-:-:S05]  /*1370*/  IMAD.WIDE R8, R11, 0x4, R4 ;  /* 0x000000040b087825 */ /* 0x000fca00078e0204 */
[----:B------:R-:W2:Y:S01]  /*1380*/  LDG.E R12, desc[UR4][R8.64] ;  /* 0x00000004080c7981 */ /* 0x000ea2000c1e1900 */
[----:B------:R-:W-:-:S04]  /*1390*/  IMAD.WIDE R10, R11, 0x4, R2 ;  /* 0x000000040b0a7825 */ /* 0x000fc800078e0202 */
[----:B--2---:R-:W-:-:S05]  /*13a0*/  IMAD R13, R12, R12, RZ ;  /* 0x0000000c0c0d7224 */ /* 0x004fca00078e02ff */
[----:B------:R0:W-:Y:S04]  /*13b0*/  STG.E desc[UR4][R10.64], R13 ;  /* 0x0000000d0a007986 */ /* 0x0001e8000c101904 */
[----:B------:R-:W2:Y:S02]  /*13c0*/  LDG.E R12, desc[UR4][R8.64+0x200] ;  /* 0x00020004080c7981 */ /* 0x000ea4000c1e1900 */
[----:B--2---:R-:W-:-:S05]  /*13d0*/  IMAD R15, R12, R12, RZ ;  /* 0x0000000c0c0f7224 */ /* 0x004fca00078e02ff */
[----:B------:R1:W-:Y:S04]  /*13e0*/  STG.E desc[UR4][R10.64+0x200], R15 ;  /* 0x0002000f0a007986 */ /* 0x0003e8000c101904 */
[----:B------:R-:W2:Y:S02]  /*13f0*/  LDG.E R12, desc[UR4][R8.64+0x400] ;  /* 0x00040004080c7981 */ /* 0x000ea4000c1e1900 */
[----:B--2---:R-:W-:-:S05]  /*1400*/  IMAD R17, R12, R12, RZ ;  /* 0x0000000c0c117224 */ /* 0x004fca00078e02ff */
[----:B------:R2:W-:Y:S04]  /*1410*/  STG.E desc[UR4][R10.64+0x400], R17 ;  /* 0x000400110a007986 */ /* 0x0005e8000c101904 */
[----:B------:R-:W3:Y:S02]  /*1420*/  LDG.E R12, desc[UR4][R8.64+0x600] ;  /* 0x00060004080c7981 */ /* 0x000ee4000c1e1900 */
[----:B---3--:R-:W-:-:S05]  /*1430*/  IMAD R19, R12, R12, RZ ;  /* 0x0000000c0c137224 */ /* 0x008fca00078e02ff */
[----:B------:R3:W-:Y:S04]  /*1440*/  STG.E desc[UR4][R10.64+0x600], R19 ;  /* 0x000600130a007986 */ /* 0x0007e8000c101904 */
[----:B------:R-:W0:Y:S02]  /*1450*/  LDG.E R12, desc[UR4][R8.64+0x800] ;  /* 0x00080004080c7981 */ /* 0x000e24000c1e1900 */
[----:B0-----:R-:W-:-:S05]  /*1460*/  IMAD R13, R12, R12, RZ ;  /* 0x0000000c0c0d7224 */ /* 0x001fca00078e02ff */
[----:B------:R4:W-:Y:S04]  /*1470*/  STG.E desc[UR4][R10.64+0x800], R13 ;  /* 0x0008000d0a007986 */ /* 0x0009e8000c101904 */
[----:B------:R-:W1:Y:S02]  /*1480*/  LDG.E R12, desc[UR4][R8.64+0xa00] ;  /* 0x000a0004080c7981 */ /* 0x000e64000c1e1900 */
[----:B-1----:R-:W-:-:S05]  /*1490*/  IMAD R15, R12, R12, RZ ;  /* 0x0000000c0c0f7224 */ /* 0x002fca00078e02ff */
[----:B------:R4:W-:Y:S04]  /*14a0*/  STG.E desc[UR4][R10.64+0xa00], R15 ;  /* 0x000a000f0a007986 */ /* 0x0009e8000c101904 */
[----:B------:R-:W2:Y:S02]  /*14b0*/  LDG.E R12, desc[UR4][R8.64+0xc00] ;  /* 0x000c0004080c7981 */ /* 0x000ea4000c1e1900 */
[----:B--2---:R-:W-:-:S05]  /*14c0*/  IMAD R17, R12, R12, RZ ;  /* 0x0000000c0c117224 */ /* 0x004fca00078e02ff */
[----:B------:R4:W-:Y:S04]  /*14d0*/  STG.E desc[UR4][R10.64+0xc00], R17 ;  /* 0x000c00110a007986 */ /* 0x0009e8000c101904 */
[----:B------:R-:W3:Y:S01]  /*14e0*/  LDG.E R12, desc[UR4][R8.64+0xe00] ;  /* 0x000e0004080c7981 */ /* 0x000ee2000c1e1900 */
[----:B------:R-:W-:Y:S01]  /*14f0*/  IADD3 R6, PT, PT, R6, 0x8, RZ ;  /* 0x0000000806067810 */ /* 0x000fe20007ffe0ff */
[----:B---3--:R-:W-:-:S05]  /*1500*/  IMAD R19, R12, R12, RZ ;  /* 0x0000000c0c137224 */ /* 0x008fca00078e02ff */
[----:B------:R4:W-:Y:S02]  /*1510*/  STG.E desc[UR4][R10.64+0xe00], R19 ;  /* 0x000e00130a007986 */ /* 0x0009e4000c101904 */
.L_x_78:
[----:B------:R-:W-:Y:S05]  /*1520*/  @!P1 EXIT ;  /* 0x000000000000994d */ /* 0x000fea0003800000 */
[----:B------:R-:W-:Y:S02]  /*1530*/  ISETP.GE.U32.AND P0, PT, R14, 0x4, PT ;  /* 0x000000040e00780c */ /* 0x000fe40003f06070 */
[----:B------:R-:W-:-:S04]  /*1540*/  LOP3.LUT R12, R0, 0x3, RZ, 0xc0, !PT ;  /* 0x00000003000c7812 */ /* 0x000fc800078ec0ff */
[----:B------:R-:W-:-:S07]  /*1550*/  ISETP.NE.AND P1, PT, R12, RZ, PT ;  /* 0x000000ff0c00720c */ /* 0x000fce0003f25270 */
[----:B------:R-:W-:Y:S06]  /*1560*/  @!P0 BRA `(.L_x_79) ;  /* 0x0000000000408947 */ /* 0x000fec0003800000 */
[----:B0-----:R-:W-:-:S04]  /*1570*/  IMAD R9, R6, 0x80, R7 ;  /* 0x0000008006097824 */ /* 0x001fc800078e0207 */
[----:B----4-:R-:W-:-:S05]  /*1580*/  IMAD.WIDE R10, R9, 0x4, R4 ;  /* 0x00000004090a7825 */ /* 0x010fca00078e0204 */
        /* <DEDUP_REMOVED lines=10> */
[----:B------:R-:W2:Y:S01]  /*1630*/  LDG.E R0, desc[UR4][R10.64+0x600] ;  /* 0x000600040a007981 */ /* 0x000ea2000c1e1900 */
[----:B------:R-:W-:Y:S01]  /*1640*/  IADD3 R6, PT, PT, R6, 0x4, RZ ;  /* 0x0000000406067810 */ /* 0x000fe20007ffe0ff */
[----:B--2---:R-:W-:-:S05]  /*1650*/  IMAD R19, R0, R0, RZ ;  /* 0x0000000000137224 */ /* 0x004fca00078e02ff */
[----:B------:R1:W-:Y:S02]  /*1660*/  STG.E desc[UR4][R8.64+0x600], R19 ;  /* 0x0006001308007986 */ /* 0x0003e4000c101904 */
.L_x_79:
[----:B------:R-:W-:Y:S05]  /*1670*/  @!P1 EXIT ;  /* 0x000000000000994d */ /* 0x000fea0003800000 */
[----:B0---4-:R-:W-:Y:S01]  /*1680*/  LEA R11, R6, R7, 0x7 ;  /* 0x00000007060b7211 */ /* 0x011fe200078e38ff */
[----:B------:R-:W-:-:S07]  /*1690*/  IMAD.MOV R0, RZ, RZ, -R12 ;  /* 0x000000ffff007224 */ /* 0x000fce00078e0a0c */
.L_x_80:
[----:B-1----:R-:W-:-:S06]  /*16a0*/  IMAD.WIDE R8, R11, 0x4, R4 ;  /* 0x000000040b087825 */ /* 0x002fcc00078e0204 */
[----:B------:R-:W2:Y:S01]  /*16b0*/  LDG.E R8, desc[UR4][R8.64] ;  /* 0x0000000408087981 */ /* 0x000ea2000c1e1900 */
[----:B------:R-:W-:Y:S01]  /*16c0*/  IADD3 R0, PT, PT, R0, 0x1, RZ ;  /* 0x0000000100007810 */ /* 0x000fe20007ffe0ff */
[----:B0-----:R-:W-:-:S03]  /*16d0*/  IMAD.WIDE R6, R11, 0x4, R2 ;  /* 0x000000040b067825 */ /* 0x001fc600078e0202 */
[----:B------:R-:W-:Y:S01]  /*16e0*/  ISETP.NE.AND P0, PT, R0, RZ, PT ;  /* 0x000000ff0000720c */ /* 0x000fe20003f05270 */
[----:B--2---:R-:W-:-:S05]  /*16f0*/  IMAD R13, R8, R8, RZ ;  /* 0x00000008080d7224 */ /* 0x004fca00078e02ff */
[----:B------:R0:W-:Y:S07]  /*1700*/  STG.E desc[UR4][R6.64], R13 ;  /* 0x0000000d06007986 */ /* 0x0001ee000c101904 */
[----:B------:R-:W-:Y:S05]  /*1710*/  @!P0 EXIT ;  /* 0x000000000000894d */ /* 0x000fea0003800000 */
[----:B------:R-:W-:Y:S01]  /*1720*/  IADD3 R11, PT, PT, R11, 0x80, RZ ;  /* 0x000000800b0b7810 */ /* 0x000fe20007ffe0ff */
[----:B------:R-:W-:Y:S06]  /*1730*/  BRA `(.L_x_80) ;  /* 0xfffffffc00d87947 */ /* 0x000fec000383ffff */
.L_x_81:
        /* <DEDUP_REMOVED lines=12> */
.L_x_109:


//--------------------- .text._ZN3cub18CUB_300001_SM_10006detail9transform16transform_kernelINS2_10policy_hubILb1EN4cuda3std3__45tupleIJN6thrust24THRUST_300001_SM_1000_NS6detail15normal_iteratorINSA_10device_ptrIiEEEEEEEE10policy1000Ei6squareIiESF_JPiEEEvT0_iT1_T2_DpNS2_10kernel_argIT3_EE --------------------------
	.section	.text._ZN3cub18CUB_300001_SM_10006detail9transform16transform_kernelINS2_10policy_hubILb1EN4cuda3std3__45tupleIJN6thrust24THRUST_300001_SM_1000_NS6detail15normal_iteratorINSA_10device_ptrIiEEEEEEEE10policy1000Ei6squareIiESF_JPiEEEvT0_iT1_T2_DpNS2_10kernel_argIT3_EE,"ax",@progbits
	.align	128
        .global         _ZN3cub18CUB_300001_SM_10006detail9transform16transform_kernelINS2_10policy_hubILb1EN4cuda3std3__45tupleIJN6thrust24THRUST_300001_SM_1000_NS6detail15normal_iteratorINSA_10device_ptrIiEEEEEEEE10policy1000Ei6squareIiESF_JPiEEEvT0_iT1_T2_DpNS2_10kernel_argIT3_EE
        .type           _ZN3cub18CUB_300001_SM_10006detail9transform16transform_kernelINS2_10policy_hubILb1EN4cuda3std3__45tupleIJN6thrust24THRUST_300001_SM_1000_NS6detail15normal_iteratorINSA_10device_ptrIiEEEEEEEE10policy1000Ei6squareIiESF_JPiEEEvT0_iT1_T2_DpNS2_10kernel_argIT3_EE,@function
        .size           _ZN3cub18CUB_300001_SM_10006detail9transform16transform_kernelINS2_10policy_hubILb1EN4cuda3std3__45tupleIJN6thrust24THRUST_300001_SM_1000_NS6detail15normal_iteratorINSA_10device_ptrIiEEEEEEEE10policy1000Ei6squareIiESF_JPiEEEvT0_iT1_T2_DpNS2_10kernel_argIT3_EE,(.L_x_110 - _ZN3cub18CUB_300001_SM_10006detail9transform16transform_kernelINS2_10policy_hubILb1EN4cuda3std3__45tupleIJN6thrust24THRUST_300001_SM_1000_NS6detail15normal_iteratorINSA_10device_ptrIiEEEEEEEE10policy1000Ei6squareIiESF_JPiEEEvT0_iT1_T2_DpNS2_10kernel_argIT3_EE)
        .other          _ZN3cub18CUB_300001_SM_10006detail9transform16transform_kernelINS2_10policy_hubILb1EN4cuda3std3__45tupleIJN6thrust24THRUST_300001_SM_1000_NS6detail15normal_iteratorINSA_10device_ptrIiEEEEEEEE10policy1000Ei6squareIiESF_JPiEEEvT0_iT1_T2_DpNS2_10kernel_argIT3_EE,@"STO_CUDA_ENTRY STV_DEFAULT"
_ZN3cub18CUB_300001_SM_10006detail9transform16transform_kernelINS2_10policy_hubILb1EN4cuda3std3__45tupleIJN6thrust24THRUST_300001_SM_1000_NS6detail15normal_iteratorINSA_10device_ptrIiEEEEEEEE10policy1000Ei6squareIiESF_JPiEEEvT0_iT1_T2_DpNS2_10kernel_argIT3_EE:
.text._ZN3cub18CUB_300001_SM_10006detail9transform16transform_kernelINS2_10policy_hubILb1EN4cuda3std3__45tupleIJN6thrust24THRUST_300001_SM_1000_NS6detail15normal_iteratorINSA_10device_ptrIiEEEEEEEE10policy1000Ei6squareIiESF_JPiEEEvT0_iT1_T2_DpNS2_10kernel_argIT3_EE:
[----:B------:R-:W-:Y:S08]  /*0000*/  LDC R1, c[0x0][0x37c] ;  /* 0x0000df00ff017b82 */ /* 0x000ff00000000800 */
[----:B------:R-:W0:Y:S01]  /*0010*/  LDC.64 R8, c[0x0][0x380] ;  /* 0x0000e000ff087b82 */ /* 0x000e220000000a00 */
[----:B------:R-:W1:Y:S01]  /*0020*/  S2R R0, SR_TID.X ;  /* 0x0000000000007919 */ /* 0x000e620000002100 */
[----:B------:R-:W2:Y:S01]  /*0030*/  LDCU.64 UR6, c[0x0][0x358] ;  /* 0x00006b00ff0677ac */ /* 0x000ea20008000a00 */
[----:B------:R-:W-:Y:S05]  /*0040*/  BSSY.RECONVERGENT B0, `(.L_x_82) ;  /* 0x0000016000007945 */ /* 0x000fea0003800200 */
[----:B------:R-:W3:Y:S08]  /*0050*/  S2UR UR4, SR_CTAID.X ;  /* 0x00000000000479c3 */ /* 0x000ef00000002500 */
[----:B------:R-:W4:Y:S01]  /*0060*/  LDC.64 R2, c[0x0][0x398] ;  /* 0x0000e600ff027b82 */ /* 0x000f220000000a00 */
[----:B0-----:R-:W-:-:S07]  /*0070*/  SHF.L.U32 R7, R9, 0x7, RZ ;  /* 0x0000000709077819 */ /* 0x001fce00000006ff */
[----:B------:R-:W0:Y:S01]  /*0080*/  LDC.64 R4, c[0x0][0x390] ;  /* 0x0000e400ff047b82 */ /* 0x000e220000000a00 */
[----:B---3--:R-:W-:Y:S01]  /*0090*/  IMAD R13, R7, UR4, RZ ;  /* 0x00000004070d7c24 */ /* 0x008fe2000f8e02ff */
[----:B-1----:R-:W-:-:S04]  /*00a0*/  SHF.L.U32 R15, R0, 0x7, RZ ;  /* 0x00000007000f7819 */ /* 0x002fc800000006ff */
[----:B------:R-:W-:-:S04]  /*00b0*/  IADD3 R8, PT, PT, -R13, R8, RZ ;  /* 0x000000080d087210 */ /* 0x000fc80007ffe1ff */
[CC--:B------:R-:W-:Y:S02]  /*00c0*/  VIMNMX R6, PT, PT, R7.reuse, R8.reuse, PT ;  /* 0x0000000807067248 */ /* 0x0c0fe40003fe0100 */
[----:B------:R-:W-:Y:S02]  /*00d0*/  ISETP.GT.AND P0, PT, R7, R8, PT ;  /* 0x000000080700720c */ /* 0x000fe40003f04270 */
[----:B------:R-:W-:-:S04]  /*00e0*/  SHF.L.U32 R12, R6, 0x2, RZ ;  /* 0x00000002060c7819 */ /* 0x000fc800000006ff */
[----:B------:R-:W-:-:S13]  /*00f0*/  ISETP.GE.AND P1, PT, R15, R12, PT ;  /* 0x0000000c0f00720c */ /* 0x000fda0003f26270 */
[----:B--2-4-:R-:W-:Y:S05]  /*0100*/  @P1 BRA `(.L_x_83) ;  /* 0x0000000000241947 */ /* 0x014fea0003800000 */
[----:B------:R-:W1:Y:S02]  /*0110*/  LDC.64 R10, c[0x0][0x398] ;  /* 0x0000e600ff0a7b82 */ /* 0x000e640000000a00 */
[----:B-1----:R-:W-:-:S04]  /*0120*/  IMAD.WIDE.U32 R10, R0, 0x80, R10 ;  /* 0x00000080000a7825 */ /* 0x002fc800078e000a */
[----:B------:R-:W-:-:S07]  /*0130*/  IMAD.WIDE R10, R13, 0x4, R10 ;  /* 0x000000040d0a7825 */ /* 0x000fce00078e020a */
.L_x_84:
[----:B------:R-:W-:Y:S01]  /*0140*/  VIADD R15, R15, 0x4000 ;  /* 0x000040000f0f7836 */ /* 0x000fe20000000000 */
[----:B------:R1:W-:Y:S04]  /*0150*/  CCTL.E.PF2 [R10] ;  /* 0x000000000a00798f */ /* 0x0003e80000800100 */
[----:B------:R-:W-:Y:S02]  /*0160*/  ISETP.GE.AND P1, PT, R15, R12, PT ;  /* 0x0000000c0f00720c */ /* 0x000fe40003f26270 */
[----:B-1----:R-:W-:-:S04]  /*0170*/  IADD3 R10, P2, PT, R10, 0x4000, RZ ;  /* 0x000040000a0a7810 */ /* 0x002fc80007f5e0ff */
[----:B------:R-:W-:-:S07]  /*0180*/  IADD3.X R11, PT, PT, RZ, R11, RZ, P2, !PT ;  /* 0x0000000bff0b7210 */ /* 0x000fce00017fe4ff */
[----:B------:R-:W-:Y:S05]  /*0190*/  @!P1 BRA `(.L_x_84) ;  /* 0xfffffffc00e89947 */ /* 0x000fea000383ffff */
.L_x_83:
[----:B------:R-:W-:Y:S05]  /*01a0*/  BSYNC.RECONVERGENT B0 ;  /* 0x0000000000007941 */ /* 0x000fea0003800200 */
.L_x_82:
[----:B------:R-:W-:-:S04]  /*01b0*/  IMAD.WIDE R2, R13, 0x4, R2 ;  /* 0x000000040d027825 */ /* 0x000fc800078e0202 */
[----:B0-----:R-:W-:Y:S01]  /*01c0*/  IMAD.WIDE R4, R13, 0x4, R4 ;  /* 0x000000040d047825 */ /* 0x001fe200078e0204 */
[----:B------:R-:W-:Y:S06]  /*01d0*/  @P0 BRA `(.L_x_85) ;  /* 0x0000000800440947 */ /* 0x000fec0003800000 */
        /* <DEDUP_REMOVED lines=10> */
[----:B------:R-:W-:Y:S02]  /*0280*/  LOP3.LUT R13, R14, 0x1000, RZ, 0xfc, !PT ;  /* 0x000010000e0d7812 */ /* 0x000fe400078efcff */
[----:B------:R-:W-:-:S07]  /*0290*/  IADD3 R12, PT, PT, -R7, RZ, RZ ;  /* 0x000000ff070c7210 */ /* 0x000fce0007ffe1ff */
.L_x_87:
[----:B------:R-:W-:-:S05]  /*02a0*/  IADD3 R10, P1, PT, R2, R13, RZ ;  /* 0x0000000d020a7210 */ /* 0x000fca0007f3e0ff */
[----:B0-----:R-:W-:-:S05]  /*02b0*/  IMAD.X R11, R3, 0x1, R15, P1 ;  /* 0x00000001030b7824 */ /* 0x001fca00008e060f */
        /* <DEDUP_REMOVED lines=24> */
[----:B------:R-:W-:Y:S01]  /*0440*/  HFMA2 R19, -RZ, RZ, 0, 0 ;  /* 0x00000000ff137431 */ /* 0x000fe200000001ff */
[----:B------:R-:W-:Y:S01]  /*0450*/  MOV R18, 0x600 ;  /* 0x0000060000127802 */ /* 0x000fe20000000f00 */
        /* <DEDUP_REMOVED lines=8> */
[----:B------:R-:W1:Y:S01]  /*04e0*/  LDG.E R14, desc[UR6][R16.64+-0x600] ;  /* 0xfffa0006100e7981 */ /* 0x000e62000c1e1900 */
[----:B------:R-:W-:-:S05]  /*04f0*/  IADD3 R18, P1, PT, R4, R18, RZ ;  /* 0x0000001204127210 */ /* 0x000fca0007f3e0ff */
[----:B------:R-:W-:Y:S02]  /*0500*/  IMAD.X R19, R5, 0x1, R19, P1 ;  /* 0x0000000105137824 */ /* 0x000fe400008e0613 */
[----:B-1----:R-:W-:-:S05]  /*0510*/  IMAD R21, R14, R14, RZ ;  /* 0x0000000e0e157224 */ /* 0x002fca00078e02ff */
        /* <DEDUP_REMOVED lines=17> */
[----:B------:R-:W-:Y:S02]  /*0630*/  IADD3 R12, PT, PT, R12, 0x10, RZ ;  /* 0x000000100c0c7810 */ /* 0x000fe40007ffe0ff */
[----:B------:R-:W-:Y:S02]  /*0640*/  IADD3 R13, P2, PT, R13, 0x2000, RZ ;  /* 0x000020000d0d7810 */ /* 0x000fe40007f5e0ff */
[----:B------:R-:W-:Y:S02]  /*0650*/  ISETP.NE.AND P1, PT, R12, RZ, PT ;  /* 0x000000ff0c00720c */ /* 0x000fe40003f25270 */
[----:B------:R-:W-:-:S02]  /*0660*/  IADD3.X R15, PT, PT, RZ, R15, RZ, P2, !PT ;  /* 0x0000000fff0f7210 */ /* 0x000fc400017fe4ff */
[----:B------:R-:W-:Y:S01]  /*0670*/  IADD3 R6, PT, PT, R6, 0x800, RZ ;  /* 0x0000080006067810 */ /* 0x000fe20007ffe0ff */
[----:B--2---:R-:W-:-:S05]  /*0680*/  IMAD R23, R8, R8, RZ ;  /* 0x0000000808177224 */ /* 0x004fca00078e02ff */
[----:B------:R0:W-:Y:S03]  /*0690*/  STG.E desc[UR6][R18.64+0x600], R23 ;  /* 0x0006001712007986 */ /* 0x0001e6000c101906 */
[----:B------:R-:W-:Y:S05]  /*06a0*/  @P1 BRA `(.L_x_87) ;  /* 0xfffffff800fc1947 */ /* 0x000fea000383ffff */
.L_x_86:
[----:B------:R-:W-:Y:S05]  /*06b0*/  @!P0 EXIT ;  /* 0x000000000000894d */ /* 0x000fea0003800000 */
[----:B------:R-:W1:Y:S01]  /*06c0*/  LDCU UR4, c[0x0][0x384] ;  /* 0x00007080ff0477ac */ /* 0x000e620008000800 */
[----:B------:R-:W-:Y:S01]  /*06d0*/  ISETP.GE.U32.AND P0, PT, R20, 0x8, PT ;  /* 0x000000081400780c */ /* 0x000fe20003f06070 */
[----:B-1----:R-:W-:-:S06]  /*06e0*/  ULOP3.LUT UR5, UR4, 0x7, URZ, 0xc0, !UPT ;  /* 0x0000000704057892 */ /* 0x002fcc000f8ec0ff */
[----:B------:R-:W-:-:S06]  /*06f0*/  ISETP.NE.AND P1, PT, RZ, UR5, PT ;  /* 0x00000005ff007c0c */ /* 0x000fcc000bf25270 */
[----:B------:R-:W-:Y:S07]  /*0700*/  @!P0 BRA `(.L_x_88) ;  /* 0x0000000000708947 */ /* 0x000fee0003800000 */
        /* <DEDUP_REMOVED lines=25> */
[----:B------:R-:W-:Y:S02]  /*08a0*/  VIADD R7, R7, 0x8 ;  /* 0x0000000807077836 */ /* 0x000fe40000000000 */
[----:B---3--:R-:W-:-:S05]  /*08b0*/  IMAD R19, R6, R6, RZ ;  /* 0x0000000606137224 */ /* 0x008fca00078e02ff */
[----:B------:R4:W-:Y:S02]  /*08c0*/  STG.E desc[UR6][R10.64+0xe00], R19 ;  /* 0x000e00130a007986 */ /* 0x0009e4000c101906 */
.L_x_88:
[----:B------:R-:W-:Y:S05]  /*08d0*/  @!P1 EXIT ;  /* 0x000000000000994d */ /* 0x000fea0003800000 */
[----:B------:R-:W-:Y:S02]  /*08e0*/  UISETP.GE.U32.AND UP0, UPT, UR5, 0x4, UPT ;  /* 0x000000040500788c */ /* 0x000fe4000bf06070 */
[----:B------:R-:W-:-:S06]  /*08f0*/  ULOP3.LUT UR4, UR4, 0x3, URZ, 0xc0, !UPT ;  /* 0x0000000304047892 */ /* 0x000fcc000f8ec0ff */
[----:B------:R-:W-:Y:S01]  /*0900*/  ISETP.NE.AND P0, PT, RZ, UR4, PT ;  /* 0x00000004ff007c0c */ /* 0x000fe2000bf05270 */
[----:B------:R-:W-:-:S12]  /*0910*/  BRA.U !UP0, `(.L_x_89) ;  /* 0x0000000108407547 */ /* 0x000fd8000b800000 */
[----:B0---4-:R-:W-:-:S05]  /*0920*/  LEA R11, R7, R0, 0x7 ;  /* 0x00000000070b7211 */ /* 0x011fca00078e38ff */
        /* <DEDUP_REMOVED lines=15> */
.L_x_89:
[----:B------:R-:W-:Y:S05]  /*0a20*/  @!P0 EXIT ;  /* 0x000000000000894d */ /* 0x000fea0003800000 */
[----:B01--4-:R-:W-:Y:S01]  /*0a30*/  LEA R11, R7, R0, 0x7 ;  /* 0x00000000070b7211 */ /* 0x013fe200078e38ff */
[----:B------:R-:W-:-:S12]  /*0a40*/  UIADD3 UR4, UPT, UPT, -UR4, URZ, URZ ;  /* 0x000000ff04047290 */ /* 0x000fd8000fffe1ff */
.L_x_90:
[----:B------:R-:W-:-:S06]  /*0a50*/  IMAD.WIDE R8, R11, 0x4, R2 ;  /* 0x000000040b087825 */ /* 0x000fcc00078e0202 */
[----:B------:R-:W2:Y:S01]  /*0a60*/  LDG.E R8, desc[UR6][R8.64] ;  /* 0x0000000608087981 */ /* 0x000ea2000c1e1900 */
[C---:B0-----:R-:W-:Y:S01]  /*0a70*/  IMAD.WIDE R6, R11.reuse, 0x4, R4 ;  /* 0x000000040b067825 */ /* 0x041fe200078e0204 */
[----:B------:R-:W-:Y:S01]  /*0a80*/  UIADD3 UR4, UPT, UPT, UR4, 0x1, URZ ;  /* 0x0000000104047890 */ /* 0x000fe2000fffe0ff */
[----:B------:R-:W-:-:S03]  /*0a90*/  IADD3 R11, PT, PT, R11, 0x80, RZ ;  /* 0x000000800b0b7810 */ /* 0x000fc60007ffe0ff */
[----:B------:R-:W-:Y:S01]  /*0aa0*/  UISETP.NE.AND UP0, UPT, UR4, URZ, UPT ;  /* 0x000000ff0400728c */ /* 0x000fe2000bf05270 */
[----:B--2---:R-:W-:-:S05]  /*0ab0*/  IMAD R13, R8, R8, RZ ;  /* 0x00000008080d7224 */ /* 0x004fca00078e02ff */
[----:B------:R0:W-:Y:S03]  /*0ac0*/  STG.E desc[UR6][R6.64], R13 ;  /* 0x0000000d06007986 */ /* 0x0001e6000c101906 */
[----:B------:R-:W-:Y:S05]  /*0ad0*/  BRA.U UP0, `(.L_x_90) ;  /* 0xfffffffd00dc7547 */ /* 0x000fea000b83ffff */
[----:B------:R-:W-:Y:S05]  /*0ae0*/  EXIT ;  /* 0x000000000000794d */ /* 0x000fea0003800000 */
.L_x_85:
[----:B------:R-:W-:-:S13]  /*0af0*/  ISETP.GE.AND P0, PT, R9, 0x1, PT ;  /* 0x000000010900780c */ /* 0x000fda0003f06270 */
[----:B------:R-:W-:Y:S05]  /*0b00*/  @!P0 EXIT ;  /* 0x000000000000894d */ /* 0x000fea0003800000 */
[C---:B------:R-:W-:Y:S01]  /*0b10*/  ISETP.GE.U32.AND P0, PT, R9.reuse, 0x8, PT ;  /* 0x000000080900780c */ /* 0x040fe20003f06070 */
[----:B------:R-:W-:Y:S01]  /*0b20*/  IMAD.MOV.U32 R7, RZ, RZ, RZ ;  /* 0x000000ffff077224 */ /* 0x000fe200078e00ff */
[----:B------:R-:W-:-:S11]  /*0b30*/  LOP3.LUT R20, R9, 0x7, RZ, 0xc0, !PT ;  /* 0x0000000709147812 */ /* 0x000fd600078ec0ff */
[----:B------:R-:W-:Y:S05]  /*0b40*/  @!P0 BRA `(.L_x_91) ;  /* 0x0000000000d08947 */ /* 0x000fea0003800000 */
[----:B------:R-:W-:Y:S02]  /*0b50*/  LOP3.LUT R7, R9, 0x7ffffff8, RZ, 0xc0, !PT ;  /* 0x7ffffff809077812 */ /* 0x000fe400078ec0ff */
[----:B------:R-:W-:-:S07]  /*0b60*/  MOV R12, RZ ;  /* 0x000000ff000c7202 */ /* 0x000fce0000000f00 */
.L_x_94:
[----:B0-----:R-:W-:-:S04]  /*0b70*/  LEA R13, R12, R0, 0x7 ;  /* 0x000000000c0d7211 */ /* 0x001fc800078e38ff */
        /* <DEDUP_REMOVED lines=10> */
[----:B------:R-:W-:Y:S01]  /*0c20*/  IADD3 R21, PT, PT, R13, 0x100, RZ ;  /* 0x000001000d157810 */ /* 0x000fe20007ffe0ff */
[----:B------:R-:W-:-:S03]  /*0c30*/  IMAD.WIDE R10, R11, 0x4, R4 ;  /* 0x000000040b0a7825 */ /* 0x000fc600078e0204 */
[----:B------:R-:W-:Y:S01]  /*0c40*/  ISETP.GE.AND P0, PT, R21, R6, PT ;  /* 0x000000061500720c */ /* 0x000fe20003f06270 */
[----:B------:R-:W-:Y:S02]  /*0c50*/  VIADD R21, R13, 0x180 ;  /* 0x000001800d157836 */ /* 0x000fe40000000000 */
[----:B--2---:R-:W-:-:S05]  /*0c60*/  @!P1 IMAD R15, R18, R18, RZ ;  /* 0x00000012120f9224 */ /* 0x004fca00078e02ff */
[----:B------:R1:W-:Y:S05]  /*0c70*/  @!P1 STG.E desc[UR6][R10.64], R15 ;  /* 0x0000000f0a009986 */ /* 0x0003ea000c101906 */
[----:B------:R-:W2:Y:S01]  /*0c80*/  @!P0 LDG.E R14, desc[UR6][R8.64+0x200] ;  /* 0x00020006080e8981 */ /* 0x000ea2000c1e1900 */
[----:B------:R-:W-:Y:S02]  /*0c90*/  ISETP.GE.AND P1, PT, R21, R6, PT ;  /* 0x000000061500720c */ /* 0x000fe40003f26270 */
[----:B0-----:R-:W-:Y:S01]  /*0ca0*/  IADD3 R17, PT, PT, R13, 0x200, RZ ;  /* 0x000002000d117810 */ /* 0x001fe20007ffe0ff */
[----:B--2---:R-:W-:-:S05]  /*0cb0*/  @!P0 IMAD R21, R14, R14, RZ ;  /* 0x0000000e0e158224 */ /* 0x004fca00078e02ff */
[----:B------:R-:W-:Y:S05]  /*0cc0*/  @!P0 STG.E desc[UR6][R10.64+0x200], R21 ;  /* 0x000200150a008986 */ /* 0x000fea000c101906 */
[----:B------:R-:W2:Y:S01]  /*0cd0*/  @!P1 LDG.E R14, desc[UR6][R8.64+0x400] ;  /* 0x00040006080e9981 */ /* 0x000ea2000c1e1900 */
[----:B------:R-:W-:Y:S02]  /*0ce0*/  ISETP.GE.AND P0, PT, R17, R6, PT ;  /* 0x000000061100720c */ /* 0x000fe40003f06270 */
[----:B-1----:R-:W-:Y:S01]  /*0cf0*/  IADD3 R15, PT, PT, R13, 0x280, RZ ;  /* 0x000002800d0f7810 */ /* 0x002fe20007ffe0ff */
[----:B--2---:R-:W-:-:S05]  /*0d00*/  @!P1 IMAD R17, R14, R14, RZ ;  /* 0x0000000e0e119224 */ /* 0x004fca00078e02ff */
[----:B------:R0:W-:Y:S05]  /*0d10*/  @!P1 STG.E desc[UR6][R10.64+0x400], R17 ;  /* 0x000400110a009986 */ /* 0x0001ea000c101906 */
[----:B------:R-:W2:Y:S01]  /*0d20*/  @!P0 LDG.E R14, desc[UR6][R8.64+0x600] ;  /* 0x00060006080e8981 */ /* 0x000ea2000c1e1900 */
[----:B------:R-:W-:Y:S02]  /*0d30*/  ISETP.GE.AND P1, PT, R15, R6, PT ;  /* 0x000000060f00720c */ /* 0x000fe40003f26270 */
[----:B------:R-:W-:Y:S01]  /*0d40*/  IADD3 R19, PT, PT, R13, 0x300, RZ ;  /* 0x000003000d137810 */ /* 0x000fe20007ffe0ff */
[----:B--2---:R-:W-:-:S05]  /*0d50*/  @!P0 IMAD R15, R14, R14, RZ ;  /* 0x0000000e0e0f8224 */ /* 0x004fca00078e02ff */
[----:B------:R1:W-:Y:S05]  /*0d60*/  @!P0 STG.E desc[UR6][R10.64+0x600], R15 ;  /* 0x0006000f0a008986 */ /* 0x0003ea000c101906 */
[----:B------:R-:W2:Y:S01]  /*0d70*/  @!P1 LDG.E R14, desc[UR6][R8.64+0x800] ;  /* 0x00080006080e9981 */ /* 0x000ea2000c1e1900 */
[----:B------:R-:W-:Y:S01]  /*0d80*/  ISETP.GE.AND P0, PT, R19, R6, PT ;  /* 0x000000061300720c */ /* 0x000fe20003f06270 */
[----:B--2---:R-:W-:-:S05]  /*0d90*/  @!P1 IMAD R19, R14, R14, RZ ;  /* 0x0000000e0e139224 */ /* 0x004fca00078e02ff */
[----:B------:R1:W-:Y:S07]  /*0da0*/  @!P1 STG.E desc[UR6][R10.64+0x800], R19 ;  /* 0x000800130a009986 */ /* 0x0003ee000c101906 */
[----:B------:R-:W0:Y:S01]  /*0db0*/  @!P0 LDG.E R14, desc[UR6][R8.64+0xa00] ;  /* 0x000a0006080e8981 */ /* 0x000e22000c1e1900 */
[----:B------:R-:W-:Y:S01]  /*0dc0*/  IADD3 R13, PT, PT, R13, 0x380, RZ ;  /* 0x000003800d0d7810 */ /* 0x000fe20007ffe0ff */
[----:B------:R-:W-:Y:S01]  /*0dd0*/  VIADD R12, R12, 0x8 ;  /* 0x000000080c0c7836 */ /* 0x000fe20000000000 */
[----:B------:R-:W-:Y:S04]  /*0de0*/  BSSY.RECONVERGENT B0, `(.L_x_92) ;  /* 0x0000009000007945 */ /* 0x000fe80003800200 */
[----:B------:R-:W-:Y:S01]  /*0df0*/  ISETP.NE.AND P1, PT, R12, R7, PT ;  /* 0x000000070c00720c */ /* 0x000fe20003f25270 */
[----:B0-----:R-:W-:-:S05]  /*0e00*/  @!P0 IMAD R17, R14, R14, RZ ;  /* 0x0000000e0e118224 */ /* 0x001fca00078e02ff */
[----:B------:R1:W-:Y:S01]  /*0e10*/  @!P0 STG.E desc[UR6][R10.64+0xa00], R17 ;  /* 0x000a00110a008986 */ /* 0x0003e2000c101906 */
[----:B------:R-:W-:-:S13]  /*0e20*/  ISETP.GE.AND P0, PT, R13, R6, PT ;  /* 0x000000060d00720c */ /* 0x000fda0003f06270 */
[----:B-1----:R-:W-:Y:S05]  /*0e30*/  @P0 BRA `(.L_x_93) ;  /* 0x00000000000c0947 */ /* 0x002fea0003800000 */
[----:B------:R-:W2:Y:S02]  /*0e40*/  LDG.E R8, desc[UR6][R8.64+0xc00] ;  /* 0x000c000608087981 */ /* 0x000ea4000c1e1900 */
[----:B--2---:R-:W-:-:S05]  /*0e50*/  IMAD R13, R8, R8, RZ ;  /* 0x00000008080d7224 */ /* 0x004fca00078e02ff */
[----:B------:R0:W-:Y:S02]  /*0e60*/  STG.E desc[UR6][R10.64+0xc00], R13 ;  /* 0x000c000d0a007986 */ /* 0x0001e4000c101906 */
.L_x_93:
[----:B------:R-:W-:Y:S05]  /*0e70*/  BSYNC.RECONVERGENT B0 ;  /* 0x0000000000007941 */ /* 0x000fea0003800200 */
.L_x_92:
[----:B------:R-:W-:Y:S05]  /*0e80*/  @P1 BRA `(.L_x_94) ;  /* 0xfffffffc00381947 */ /* 0x000fea000383ffff */
.L_x_91:
[----:B------:R-:W-:-:S13]  /*0e90*/  ISETP.NE.AND P0, PT, R20, RZ, PT ;  /* 0x000000ff1400720c */ /* 0x000fda0003f05270 */
[----:B------:R-:W-:Y:S05]  /*0ea0*/  @!P0 EXIT ;  /* 0x000000000000894d */ /* 0x000fea0003800000 */
[----:B------:R-:W1:Y:S01]  /*0eb0*/  LDC R8, c[0x0][0x384] ;  /* 0x0000e100ff087b82 */ /* 0x000e620000000800 */
[----:B------:R-:W-:Y:S02]  /*0ec0*/  ISETP.GE.U32.AND P1, PT, R20, 0x4, PT ;  /* 0x000000041400780c */ /* 0x000fe40003f26070 */
[----:B-1----:R-:W-:-:S04]  /*0ed0*/  LOP3.LUT R21, R8, 0x3, RZ, 0xc0, !PT ;  /* 0x0000000308157812 */ /* 0x002fc800078ec0ff */
[----:B------:R-:W-:-:S07]  /*0ee0*/  ISETP.NE.AND P0, PT, R21, RZ, PT ;  /* 0x000000ff1500720c */ /* 0x000fce0003f05270 */
[----:B------:R-:W-:Y:S06]  /*0ef0*/  @!P1 BRA `(.L_x_95) ;  /* 0x0000000000749947 */ /* 0x000fec0003800000 */
[----:B------:R-:W-:-:S04]  /*0f00*/  LEA R19, R7, R0, 0x7 ;  /* 0x0000000007137211 */ /* 0x000fc800078e38ff */
[----:B------:R-:W-:-:S13]  /*0f10*/  ISETP.GE.AND P2, PT, R19, R6, PT ;  /* 0x000000061300720c */ /* 0x000fda0003f46270 */
[----:B0-----:R-:W-:-:S06]  /*0f20*/  @!P2 IMAD.WIDE R10, R19, 0x4, R2 ;  /* 0x00000004130aa825 */ /* 0x001fcc00078e0202 */
        /* <DEDUP_REMOVED lines=8> */
[----:B------:R-:W-:Y:S01]  /*0fb0*/  IADD3 R25, PT, PT, R19, 0x100, RZ ;  /* 0x0000010013197810 */ /* 0x000fe20007ffe0ff */
        /* <DEDUP_REMOVED lines=13> */
[----:B------:R-:W-:-:S04]  /*1090*/  @!P1 IMAD.WIDE R18, R19, 0x4, R4 ;  /* 0x0000000413129825 */ /* 0x000fc800078e0204 */
[----:B------:R-:W-:Y:S02]  /*10a0*/  VIADD R7, R7, 0x4 ;  /* 0x0000000407077836 */ /* 0x000fe40000000000 */
[----:B--2---:R-:W-:-:S05]  /*10b0*/  @!P1 IMAD R25, R14, R14, RZ ;  /* 0x0000000e0e199224 */ /* 0x004fca00078e02ff */
[----:B------:R1:W-:Y:S02]  /*10c0*/  @!P1 STG.E desc[UR6][R18.64], R25 ;  /* 0x0000001912009986 */ /* 0x0003e4000c101906 */
.L_x_95:
[----:B------:R-:W-:Y:S05]  /*10d0*/  @!P0 EXIT ;  /* 0x000000000000894d */ /* 0x000fea0003800000 */
[----:B------:R-:W-:Y:S02]  /*10e0*/  ISETP.NE.AND P1, PT, R21, 0x1, PT ;  /* 0x000000011500780c */ /* 0x000fe40003f25270 */
[----:B------:R-:W-:-:S04]  /*10f0*/  LOP3.LUT R8, R8, 0x1, RZ, 0xc0, !PT ;  /* 0x0000000108087812 */ /* 0x000fc800078ec0ff */
[----:B------:R-:W-:-:S07]  /*1100*/  ISETP.NE.U32.AND P0, PT, R8, 0x1, PT ;  /* 0x000000010800780c */ /* 0x000fce0003f05070 */
[----:B------:R-:W-:Y:S06]  /*1110*/  @!P1 BRA `(.L_x_96) ;  /* 0x00000000003c9947 */ /* 0x000fec0003800000 */
[----:B0-----:R-:W-:-:S04]  /*1120*/  LEA R11, R7, R0, 0x7 ;  /* 0x00000000070b7211 */ /* 0x001fc800078e38ff */
[----:B------:R-:W-:-:S13]  /*1130*/  ISETP.GE.AND P1, PT, R11, R6, PT ;  /* 0x000000060b00720c */ /* 0x000fda0003f26270 */
[----:B-1----:R-:W-:-:S06]  /*1140*/  @!P1 IMAD.WIDE R8, R11, 0x4, R2 ;  /* 0x000000040b089825 */ /* 0x002fcc00078e0202 */
[----:B------:R-:W2:Y:S01]  /*1150*/  @!P1 LDG.E R8, desc[UR6][R8.64] ;  /* 0x0000000608089981 */ /* 0x000ea2000c1e1900 */
[C---:B------:R-:W-:Y:S01]  /*1160*/  IADD3 R15, PT, PT, R11.reuse, 0x80, RZ ;  /* 0x000000800b0f7810 */ /* 0x040fe20007ffe0ff */
[----:B------:R-:W-:-:S03]  /*1170*/  @!P1 IMAD.WIDE R10, R11, 0x4, R4 ;  /* 0x000000040b0a9825 */ /* 0x000fc600078e0204 */
[----:B------:R-:W-:-:S13]  /*1180*/  ISETP.GE.AND P2, PT, R15, R6, PT ;  /* 0x000000060f00720c */ /* 0x000fda0003f46270 */
[----:B------:R-:W-:-:S04]  /*1190*/  @!P2 IMAD.WIDE R12, R15, 0x4, R2 ;  /* 0x000000040f0ca825 */ /* 0x000fc800078e0202 */
[----:B--2---:R-:W-:-:S05]  /*11a0*/  @!P1 IMAD R17, R8, R8, RZ ;  /* 0x0000000808119224 */ /* 0x004fca00078e02ff */
[----:B------:R2:W-:Y:S04]  /*11b0*/  @!P1 STG.E desc[UR6][R10.64], R17 ;  /* 0x000000110a009986 */ /* 0x0005e8000c101906 */
[----:B------:R-:W3:Y:S01]  /*11c0*/  @!P2 LDG.E R12, desc[UR6][R12.64] ;  /* 0x000000060c0ca981 */ /* 0x000ee2000c1e1900 */
[----:B------:R-:W-:Y:S01]  /*11d0*/  @!P2 IMAD.WIDE R14, R15, 0x4, R4 ;  /* 0x000000040f0ea825 */ /* 0x000fe200078e0204 */
[----:B------:R-:W-:-:S03]  /*11e0*/  IADD3 R7, PT, PT, R7, 0x2, RZ ;  /* 0x0000000207077810 */ /* 0x000fc60007ffe0ff */
[----:B---3--:R-:W-:-:S05]  /*11f0*/  @!P2 IMAD R19, R12, R12, RZ ;  /* 0x0000000c0c13a224 */ /* 0x008fca00078e02ff */
[----:B------:R2:W-:Y:S02]  /*1200*/  @!P2 STG.E desc[UR6][R14.64], R19 ;  /* 0x000000130e00a986 */ /* 0x0005e4000c101906 */
.L_x_96:
[----:B------:R-:W-:Y:S05]  /*1210*/  @P0 EXIT ;  /* 0x000000000000094d */ /* 0x000fea0003800000 */
[----:B------:R-:W-:-:S04]  /*1220*/  LEA R7, R7, R0, 0x7 ;  /* 0x0000000007077211 */ /* 0x000fc800078e38ff */
[----:B------:R-:W-:-:S13]  /*1230*/  ISETP.GE.AND P0, PT, R7, R6, PT ;  /* 0x000000060700720c */ /* 0x000fda0003f06270 */
[----:B------:R-:W-:Y:S05]  /*1240*/  @P0 EXIT ;  /* 0x000000000000094d */ /* 0x000fea0003800000 */
[----:B------:R-:W-:-:S06]  /*1250*/  IMAD.WIDE R2, R7, 0x4, R2 ;  /* 0x0000000407027825 */ /* 0x000fcc00078e0202 */
[----:B------:R-:W3:Y:S01]  /*1260*/  LDG.E R2, desc[UR6][R2.64] ;  /* 0x0000000602027981 */ /* 0x000ee2000c1e1900 */
[----:B------:R-:W-:-:S04]  /*1270*/  IMAD.WIDE R4, R7, 0x4, R4 ;  /* 0x0000000407047825 */ /* 0x000fc800078e0204 */
[----:B---3--:R-:W-:-:S05]  /*1280*/  IMAD R7, R2, R2, RZ ;  /* 0x0000000202077224 */ /* 0x008fca00078e02ff */
[----:B------:R-:W-:Y:S01]  /*1290*/  STG.E desc[UR6][R4.64], R7 ;  /* 0x0000000704007986 */ /* 0x000fe2000c101906 */
[----:B------:R-:W-:Y:S05]  /*12a0*/  EXIT ;  /* 0x000000000000794d */ /* 0x000fea0003800000 */
.L_x_97:
        /* <DEDUP_REMOVED lines=13> */
.L_x_110:


//--------------------- .text._ZN3cub18CUB_300001_SM_10006detail8for_each13static_kernelINS2_12policy_hub_t12policy_500_tElN6thrust24THRUST_300001_SM_1000_NS8cuda_cub10__tabulate7functorINS7_6detail15normal_iteratorINS7_10device_ptrIiEEEENS7_6system6detail7generic6detail22compute_sequence_valueIivEElEEEEvT0_T1_ --------------------------
	.section	.text._ZN3cub18CUB_300001_SM_10006detail8for_each13static_kernelINS2_12policy_hub_t12policy_500_tElN6thrust24THRUST_300001_SM_1000_NS8cuda_cub10__tabulate7functorINS7_6detail15normal_iteratorINS7_10device_ptrIiEEEENS7_6system6detail7generic6detail22compute_sequence_valueIivEElEEEEvT0_T1_,"ax",@progbits
	.align	128
        .global         _ZN3cub18CUB_300001_SM_10006detail8for_each13static_kernelINS2_12policy_hub_t12policy_500_tElN6thrust24THRUST_300001_SM_1000_NS8cuda_cub10__tabulate7functorINS7_6detail15normal_iteratorINS7_10device_ptrIiEEEENS7_6system6detail7generic6detail22compute_sequence_valueIivEElEEEEvT0_T1_
        .type           _ZN3cub18CUB_300001_SM_10006detail8for_each13static_kernelINS2_12policy_hub_t12policy_500_tElN6thrust24THRUST_300001_SM_1000_NS8cuda_cub10__tabulate7functorINS7_6detail15normal_iteratorINS7_10device_ptrIiEEEENS7_6system6detail7generic6detail22compute_sequence_valueIivEElEEEEvT0_T1_,@function
        .size           _ZN3cub18CUB_300001_SM_10006detail8for_each13static_kernelINS2_12policy_hub_t12policy_500_tElN6thrust24THRUST_300001_SM_1000_NS8cuda_cub10__tabulate7functorINS7_6detail15normal_iteratorINS7_10device_ptrIiEEEENS7_6system6detail7generic6detail22compute_sequence_valueIivEElEEEEvT0_T1_,(.L_x_111 - _ZN3cub18CUB_300001_SM_10006detail8for_each13static_kernelINS2_12policy_hub_t12policy_500_tElN6thrust24THRUST_300001_SM_1000_NS8cuda_cub10__tabulate7functorINS7_6detail15normal_iteratorINS7_10device_ptrIiEEEENS7_6system6detail7generic6detail22compute_sequence_valueIivEElEEEEvT0_T1_)
        .other          _ZN3cub18CUB_300001_SM_10006detail8for_each13static_kernelINS2_12policy_hub_t12policy_500_tElN6thrust24THRUST_300001_SM_1000_NS8cuda_cub10__tabulate7functorINS7_6detail15normal_iteratorINS7_10device_ptrIiEEEENS7_6system6detail7generic6detail22compute_sequence_valueIivEElEEEEvT0_T1_,@"STO_CUDA_ENTRY STV_DEFAULT"
_ZN3cub18CUB_300001_SM_10006detail8for_each13static_kernelINS2_12policy_hub_t12policy_500_tElN6thrust24THRUST_300001_SM_1000_NS8cuda_cub10__tabulate7functorINS7_6detail15normal_iteratorINS7_10device_ptrIiEEEENS7_6system6detail7generic6detail22compute_sequence_valueIivEElEEEEvT0_T1_:
.text._ZN3cub18CUB_300001_SM_10006detail8for_each13static_kernelINS2_12policy_hub_t12policy_500_tElN6thrust24THRUST_300001_SM_1000_NS8cuda_cub10__tabulate7functorINS7_6detail15normal_iteratorINS7_10device_ptrIiEEEENS7_6system6detail7generic6detail22compute_sequence_valueIivEElEEEEvT0_T1_:
[----:B------:R-:W-:Y:S08]  /*0000*/  LDC R1, c[0x0][0x37c] ;  /* 0x0000df00ff017b82 */ /* 0x000ff00000000800 */
[----:B------:R-:W0:Y:S01]  /*0010*/  S2UR UR4, SR_CTAID.X ;  /* 0x00000000000479c3 */ /* 0x000e220000002500 */
[----:B------:R-:W1:Y:S01]  /*0020*/  LDCU.64 UR6, c[0x0][0x380] ;  /* 0x00007000ff0677ac */ /* 0x000e620008000a00 */
[----:B------:R-:W2:Y:S01]  /*0030*/  LDCU.64 UR8, c[0x0][0x358] ;  /* 0x00006b00ff0877ac */ /* 0x000ea20008000a00 */
[----:B0-----:R-:W-:-:S04]  /*0040*/  UIMAD.WIDE.U32 UR4, UR4, 0x200, URZ ;  /* 0x00000200040478a5 */ /* 0x001fc8000f8e00ff */
[----:B-1----:R-:W-:-:S04]  /*0050*/  UIADD3 UR6, UP0, UPT, -UR4, UR6, URZ ;  /* 0x0000000604067290 */ /* 0x002fc8000ff1e1ff */
[----:B------:R-:W-:Y:S02]  /*0060*/  UIADD3.X UR7, UPT, UPT, ~UR5, UR7, URZ, UP0, !UPT ;  /* 0x0000000705077290 */ /* 0x000fe400087fe5ff */
[----:B------:R-:W-:-:S04]  /*0070*/  UISETP.GE.U32.AND UP0, UPT, UR6, 0x200, UPT ;  /* 0x000002000600788c */ /* 0x000fc8000bf06070 */
[----:B------:R-:W-:-:S09]  /*0080*/  UISETP.GE.AND.EX UP0, UPT, UR7, URZ, UPT, UP0 ;  /* 0x000000ff0700728c */ /* 0x000fd2000bf06300 */
[----:B--2---:R-:W-:Y:S05]  /*0090*/  BRA.U !UP0, `(.L_x_98) ;  /* 0x0000000108347547 */ /* 0x004fea000b800000 */
[----:B------:R-:W0:Y:S01]  /*00a0*/  S2R R0, SR_TID.X ;  /* 0x0000000000007919 */ /* 0x000e220000002100 */
[----:B------:R-:W1:Y:S01]  /*00b0*/  LDC.64 R6, c[0x0][0x390] ;  /* 0x0000e400ff067b82 */ /* 0x000e620000000a00 */
[----:B------:R-:W2:Y:S01]  /*00c0*/  LDCU.64 UR10, c[0x0][0x388] ;  /* 0x00007100ff0a77ac */ /* 0x000ea20008000a00 */
[----:B0-----:R-:W-:-:S05]  /*00d0*/  IADD3 R5, P0, PT, R0, UR4, RZ ;  /* 0x0000000400057c10 */ /* 0x001fca000ff1e0ff */
[----:B------:R-:W-:Y:S01]  /*00e0*/  IMAD.X R4, RZ, RZ, UR5, P0 ;  /* 0x00000005ff047e24 */ /* 0x000fe200080e06ff */
[C---:B--2---:R-:W-:Y:S01]  /*00f0*/  LEA R2, P0, R5.reuse, UR10, 0x2 ;  /* 0x0000000a05027c11 */ /* 0x044fe2000f8010ff */
[----:B------:R-:W-:-:S03]  /*0100*/  VIADD R0, R5, 0x100 ;  /* 0x0000010005007836 */ /* 0x000fc60000000000 */
[C---:B------:R-:W-:Y:S01]  /*0110*/  LEA.HI.X R3, R5.reuse, UR11, R4, 0x2, P0 ;  /* 0x0000000b05037c11 */ /* 0x040fe200080f1404 */
[-CC-:B-1----:R-:W-:Y:S02]  /*0120*/  IMAD R5, R5, R7.reuse, R6.reuse ;  /* 0x0000000705057224 */ /* 0x182fe400078e0206 */
[----:B------:R-:W-:-:S03]  /*0130*/  IMAD R7, R0, R7, R6 ;  /* 0x0000000700077224 */ /* 0x000fc600078e0206 */
[----:B------:R-:W-:Y:S04]  /*0140*/  STG.E desc[UR8][R2.64], R5 ;  /* 0x0000000502007986 */ /* 0x000fe8000c101908 */
[----:B------:R-:W-:Y:S01]  /*0150*/  STG.E desc[UR8][R2.64+0x400], R7 ;  /* 0x0004000702007986 */ /* 0x000fe2000c101908 */
[----:B------:R-:W-:Y:S05]  /*0160*/  EXIT ;  /* 0x000000000000794d */ /* 0x000fea0003800000 */
.L_x_98:
[----:B------:R-:W0:Y:S01]  /*0170*/  S2R R2, SR_TID.X ;  /* 0x0000000000027919 */ /* 0x000e220000002100 */
[----:B------:R-:W-:Y:S01]  /*0180*/  USHF.R.S32.HI UR7, URZ, 0x1f, UR6 ;  /* 0x0000001fff077899 */ /* 0x000fe20008011406 */
[----:B------:R-:W-:Y:S05]  /*0190*/  BSSY.RECONVERGENT B0, `(.L_x_99) ;  /* 0x0000011000007945 */ /* 0x000fea0003800200 */
[----:B------:R-:W-:Y:S02]  /*01a0*/  IMAD.U32 R3, RZ, RZ, UR7 ;  /* 0x00000007ff037e24 */ /* 0x000fe4000f8e00ff */
[----:B------:R-:W-:Y:S01]  /*01b0*/  IMAD.U32 R4, RZ, RZ, UR7 ;  /* 0x00000007ff047e24 */ /* 0x000fe2000f8e00ff */
[C---:B0-----:R-:W-:Y:S01]  /*01c0*/  ISETP.LT.U32.AND P0, PT, R2.reuse, UR6, PT ;  /* 0x0000000602007c0c */ /* 0x041fe2000bf01070 */
[----:B------:R-:W-:-:S03]  /*01d0*/  VIADD R0, R2, 0x100 ;  /* 0x0000010002007836 */ /* 0x000fc60000000000 */
[----:B------:R-:W-:Y:S02]  /*01e0*/  ISETP.GT.AND.EX P0, PT, R3, RZ, PT, P0 ;  /* 0x000000ff0300720c */ /* 0x000fe40003f04300 */
[----:B------:R-:W-:-:S04]  /*01f0*/  ISETP.LT.U32.AND P1, PT, R0, UR6, PT ;  /* 0x0000000600007c0c */ /* 0x000fc8000bf21070 */
[----:B------:R-:W-:-:S07]  /*0200*/  ISETP.GT.AND.EX P1, PT, R4, RZ, PT, P1 ;  /* 0x000000ff0400720c */ /* 0x000fce0003f24310 */
[----:B------:R-:W-:Y:S06]  /*0210*/  @!P0 BRA `(.L_x_100) ;  /* 0x0000000000208947 */ /* 0x000fec0003800000 */
[----:B------:R-:W0:Y:S01]  /*0220*/  LDC.64 R6, c[0x0][0x390] ;  /* 0x0000e400ff067b82 */ /* 0x000e220000000a00 */
[----:B------:R-:W1:Y:S01]  /*0230*/  LDCU.64 UR10, c[0x0][0x388] ;  /* 0x00007100ff0a77ac */ /* 0x000e620008000a00 */
[----:B------:R-:W-:-:S05]  /*0240*/  IADD3 R4, P0, PT, R2, UR4, RZ ;  /* 0x0000000402047c10 */ /* 0x000fca000ff1e0ff */
[----:B------:R-:W-:Y:S01]  /*0250*/  IMAD.X R3, RZ, RZ, UR5, P0 ;  /* 0x00000005ff037e24 */ /* 0x000fe200080e06ff */
[----:B-1----:R-:W-:-:S04]  /*0260*/  LEA R2, P0, R4, UR10, 0x2 ;  /* 0x0000000a04027c11 */ /* 0x002fc8000f8010ff */
[C---:B------:R-:W-:Y:S01]  /*0270*/  LEA.HI.X R3, R4.reuse, UR11, R3, 0x2, P0 ;  /* 0x0000000b04037c11 */ /* 0x040fe200080f1403 */
[----:B0-----:R-:W-:-:S05]  /*0280*/  IMAD R7, R4, R7, R6 ;  /* 0x0000000704077224 */ /* 0x001fca00078e0206 */
[----:B------:R0:W-:Y:S03]  /*0290*/  STG.E desc[UR8][R2.64], R7 ;  /* 0x0000000702007986 */ /* 0x0001e6000c101908 */
.L_x_100:
[----:B------:R-:W-:Y:S05]  /*02a0*/  BSYNC.RECONVERGENT B0 ;  /* 0x0000000000007941 */ /* 0x000fea0003800200 */
.L_x_99:
[----:B------:R-:W-:Y:S05]  /*02b0*/  @!P1 EXIT ;  /* 0x000000000000994d */ /* 0x000fea0003800000 */
[----:B------:R-:W1:Y:S01]  /*02c0*/  LDC.64 R4, c[0x0][0x390] ;  /* 0x0000e400ff047b82 */ /* 0x000e620000000a00 */
[----:B------:R-:W2:Y:S01]  /*02d0*/  LDCU.64 UR6, c[0x0][0x388] ;  /* 0x00007100ff0677ac */ /* 0x000ea20008000a00 */
[----:B------:R-:W-:-:S05]  /*02e0*/  IADD3 R0, P0, PT, R0, UR4, RZ ;  /* 0x0000000400007c10 */ /* 0x000fca000ff1e0ff */
[----:B0-----:R-:W-:Y:S01]  /*02f0*/  IMAD.X R3, RZ, RZ, UR5, P0 ;  /* 0x00000005ff037e24 */ /* 0x001fe200080e06ff */
[----:B--2---:R-:W-:-:S04]  /*0300*/  LEA R2, P0, R0, UR6, 0x2 ;  /* 0x0000000600027c11 */ /* 0x004fc8000f8010ff */
[C---:B------:R-:W-:Y:S01]  /*0310*/  LEA.HI.X R3, R0.reuse, UR7, R3, 0x2, P0 ;  /* 0x0000000700037c11 */ /* 0x040fe200080f1403 */
[----:B-1----:R-:W-:-:S05]  /*0320*/  IMAD R5, R0, R5, R4 ;  /* 0x0000000500057224 */ /* 0x002fca00078e0204 */
[----:B------:R-:W-:Y:S01]  /*0330*/  STG.E desc[UR8][R2.64], R5 ;  /* 0x0000000502007986 */ /* 0x000fe2000c101908 */
[----:B------:R-:W-:Y:S05]  /*0340*/  EXIT ;  /* 0x000000000000794d */ /* 0x000fea0003800000 */
.L_x_101:
        /* <DEDUP_REMOVED lines=11> */
.L_x_111:


//--------------------- .text._ZN3cub18CUB_300001_SM_10006detail8for_each13static_kernelINS2_12policy_hub_t12policy_500_tEmN6thrust24THRUST_300001_SM_1000_NS8cuda_cub20__uninitialized_fill7functorINS7_10device_ptrIiEEiEEEEvT0_T1_ --------------------------
	.section	.text._ZN3cub18CUB_300001_SM_10006detail8for_each13static_kernelINS2_12policy_hub_t12policy_500_tEmN6thrust24THRUST_300001_SM_1000_NS8cuda_cub20__uninitialized_fill7functorINS7_10device_ptrIiEEiEEEEvT0_T1_,"ax",@progbits
	.align	128
        .global         _ZN3cub18CUB_300001_SM_10006detail8for_each13static_kernelINS2_12policy_hub_t12policy_500_tEmN6thrust24THRUST_300001_SM_1000_NS8cuda_cub20__uninitialized_fill7functorINS7_10device_ptrIiEEiEEEEvT0_T1_
        .type           _ZN3cub18CUB_300001_SM_10006detail8for_each13static_kernelINS2_12policy_hub_t12policy_500_tEmN6thrust24THRUST_300001_SM_1000_NS8cuda_cub20__uninitialized_fill7functorINS7_10device_ptrIiEEiEEEEvT0_T1_,@function
        .size           _ZN3cub18CUB_300001_SM_10006detail8for_each13static_kernelINS2_12policy_hub_t12policy_500_tEmN6thrust24THRUST_300001_SM_1000_NS8cuda_cub20__uninitialized_fill7functorINS7_10device_ptrIiEEiEEEEvT0_T1_,(.L_x_112 - _ZN3cub18CUB_300001_SM_10006detail8for_each13static_kernelINS2_12policy_hub_t12policy_500_tEmN6thrust24THRUST_300001_SM_1000_NS8cuda_cub20__uninitialized_fill7functorINS7_10device_ptrIiEEiEEEEvT0_T1_)
        .other          _ZN3cub18CUB_300001_SM_10006detail8for_each13static_kernelINS2_12policy_hub_t12policy_500_tEmN6thrust24THRUST_300001_SM_1000_NS8cuda_cub20__uninitialized_fill7functorINS7_10device_ptrIiEEiEEEEvT0_T1_,@"STO_CUDA_ENTRY STV_DEFAULT"
_ZN3cub18CUB_300001_SM_10006detail8for_each13static_kernelINS2_12policy_hub_t12policy_500_tEmN6thrust24THRUST_300001_SM_1000_NS8cuda_cub20__uninitialized_fill7functorINS7_10device_ptrIiEEiEEEEvT0_T1_:
.text._ZN3cub18CUB_300001_SM_10006detail8for_each13static_kernelINS2_12policy_hub_t12policy_500_tEmN6thrust24THRUST_300001_SM_1000_NS8cuda_cub20__uninitialized_fill7functorINS7_10device_ptrIiEEiEEEEvT0_T1_:
        /* <DEDUP_REMOVED lines=8> */
[----:B------:R-:W-:-:S09]  /*0080*/  UISETP.GE.U32.AND.EX UP0, UPT, UR7, URZ, UPT, UP0 ;  /* 0x000000ff0700728c */ /* 0x000fd2000bf06100 */
[----:B--2---:R-:W-:Y:S05]  /*0090*/  BRA.U !UP0, `(.L_x_102) ;  /* 0x0000000108287547 */ /* 0x004fea000b800000 */
[----:B------:R-:W0:Y:S01]  /*00a0*/  S2R R0, SR_TID.X ;  /* 0x0000000000007919 */ /* 0x000e220000002100 */
[----:B------:R-:W1:Y:S01]  /*00b0*/  LDCU.64 UR6, c[0x0][0x388] ;  /* 0x00007100ff0677ac */ /* 0x000e620008000a00 */
[----:B------:R-:W2:Y:S01]  /*00c0*/  LDC R5, c[0x0][0x390] ;  /* 0x0000e400ff057b82 */ /* 0x000ea20000000800 */
[----:B0-----:R-:W-:-:S05]  /*00d0*/  IADD3 R0, P0, PT, R0, UR4, RZ ;  /* 0x0000000400007c10 */ /* 0x001fca000ff1e0ff */
[----:B------:R-:W-:Y:S01]  /*00e0*/  IMAD.X R3, RZ, RZ, UR5, P0 ;  /* 0x00000005ff037e24 */ /* 0x000fe200080e06ff */
[----:B-1----:R-:W-:-:S04]  /*00f0*/  LEA R2, P0, R0, UR6, 0x2 ;  /* 0x0000000600027c11 */ /* 0x002fc8000f8010ff */
[----:B------:R-:W-:-:S05]  /*0100*/  LEA.HI.X R3, R0, UR7, R3, 0x2, P0 ;  /* 0x0000000700037c11 */ /* 0x000fca00080f1403 */
[----:B--2---:R-:W-:Y:S04]  /*0110*/  STG.E desc[UR8][R2.64], R5 ;  /* 0x0000000502007986 */ /* 0x004fe8000c101908 */
[----:B------:R-:W-:Y:S01]  /*0120*/  STG.E desc[UR8][R2.64+0x400], R5 ;  /* 0x0004000502007986 */ /* 0x000fe2000c101908 */
[----:B------:R-:W-:Y:S05]  /*0130*/  EXIT ;  /* 0x000000000000794d */ /* 0x000fea0003800000 */
.L_x_102:
[----:B------:R-:W0:Y:S01]  /*0140*/  S2R R0, SR_TID.X ;  /* 0x0000000000007919 */ /* 0x000e220000002100 */
[----:B------:R-:W-:Y:S01]  /*0150*/  IMAD.U32 R2, RZ, RZ, UR7 ;  /* 0x00000007ff027e24 */ /* 0x000fe2000f8e00ff */
[----:B------:R-:W1:Y:S01]  /*0160*/  LDCU.64 UR10, c[0x0][0x388] ;  /* 0x00007100ff0a77ac */ /* 0x000e620008000a00 */
[----:B------:R-:W-:Y:S01]  /*0170*/  IMAD.U32 R4, RZ, RZ, UR7 ;  /* 0x00000007ff047e24 */ /* 0x000fe2000f8e00ff */
[----:B0-----:R-:W-:-:S04]  /*0180*/  ISETP.LT.U32.AND P0, PT, R0, UR6, PT ;  /* 0x0000000600007c0c */ /* 0x001fc8000bf01070 */
[----:B------:R-:W-:Y:S01]  /*0190*/  ISETP.GT.U32.AND.EX P0, PT, R2, RZ, PT, P0 ;  /* 0x000000ff0200720c */ /* 0x000fe20003f04100 */
[C---:B------:R-:W-:Y:S01]  /*01a0*/  VIADD R2, R0.reuse, 0x100 ;  /* 0x0000010000027836 */ /* 0x040fe20000000000 */
[----:B------:R-:W-:-:S04]  /*01b0*/  IADD3 R0, P2, PT, R0, UR4, RZ ;  /* 0x0000000400007c10 */ /* 0x000fc8000ff5e0ff */
[----:B------:R-:W-:Y:S01]  /*01c0*/  ISETP.LT.U32.AND P1, PT, R2, UR6, PT ;  /* 0x0000000602007c0c */ /* 0x000fe2000bf21070 */
[----:B------:R-:W-:Y:S01]  /*01d0*/  IMAD.X R3, RZ, RZ, UR5, P2 ;  /* 0x00000005ff037e24 */ /* 0x000fe200090e06ff */
[----:B-1----:R-:W-:Y:S02]  /*01e0*/  LEA R2, P2, R0, UR10, 0x2 ;  /* 0x0000000a00027c11 */ /* 0x002fe4000f8410ff */
[----:B------:R-:W-:Y:S02]  /*01f0*/  ISETP.GT.U32.AND.EX P1, PT, R4, RZ, PT, P1 ;  /* 0x000000ff0400720c */ /* 0x000fe40003f24110 */
[----:B------:R-:W-:Y:S01]  /*0200*/  LEA.HI.X R3, R0, UR11, R3, 0x2, P2 ;  /* 0x0000000b00037c11 */ /* 0x000fe200090f1403 */
[----:B------:R-:W0:Y:S04]  /*0210*/  @P0 LDC R5, c[0x0][0x390] ;  /* 0x0000e400ff050b82 */ /* 0x000e280000000800 */
[----:B0-----:R0:W-:Y:S06]  /*0220*/  @P0 STG.E desc[UR8][R2.64], R5 ;  /* 0x0000000502000986 */ /* 0x0011ec000c101908 */
[----:B------:R-:W-:Y:S05]  /*0230*/  @!P1 EXIT ;  /* 0x000000000000994d */ /* 0x000fea0003800000 */
[----:B0-----:R-:W0:Y:S02]  /*0240*/  LDC R5, c[0x0][0x390] ;  /* 0x0000e400ff057b82 */ /* 0x001e240000000800 */
[----:B0-----:R-:W-:Y:S01]  /*0250*/  STG.E desc[UR8][R2.64+0x400], R5 ;  /* 0x0004000502007986 */ /* 0x001fe2000c101908 */
[----:B------:R-:W-:Y:S05]  /*0260*/  EXIT ;  /* 0x000000000000794d */ /* 0x000fea0003800000 */
.L_x_103:
        /* <DEDUP_REMOVED lines=9> */
.L_x_112:


//--------------------- .text._ZN3cub18CUB_300001_SM_10006detail11EmptyKernelIvEEvv --------------------------
	.section	.text._ZN3cub18CUB_300001_SM_10006detail11EmptyKernelIvEEvv,"ax",@progbits
	.align	128
        .global         _ZN3cub18CUB_300001_SM_10006detail11EmptyKernelIvEEvv
        .type           _ZN3cub18CUB_300001_SM_10006detail11EmptyKernelIvEEvv,@function
        .size           _ZN3cub18CUB_300001_SM_10006detail11EmptyKernelIvEEvv,(.L_x_113 - _ZN3cub18CUB_300001_SM_10006detail11EmptyKernelIvEEvv)
        .other          _ZN3cub18CUB_300001_SM_10006detail11EmptyKernelIvEEvv,@"STO_CUDA_ENTRY STV_DEFAULT"
_ZN3cub18CUB_300001_SM_10006detail11EmptyKernelIvEEvv:
.text._ZN3cub18CUB_300001_SM_10006detail11EmptyKernelIvEEvv:
[----:B------:R-:W-:Y:S01]  /*0000*/  LDC R1, c[0x0][0x37c] ;  /* 0x0000df00ff017b82 */ /* 0x000fe20000000800 */
[----:B------:R-:W-:Y:S05]  /*0010*/  EXIT ;  /* 0x000000000000794d */ /* 0x000fea0003800000 */
.L_x_104:
        /* <DEDUP_REMOVED lines=14> */
.L_x_113:


//--------------------- .nv.shared._ZN3cub18CUB_300001_SM_10006detail9transform16transform_kernelINS2_10policy_hubILb0EN4cuda3std3__45tupleIJN6thrust24THRUST_300001_SM_1000_NS6detail15normal_iteratorINSA_10device_ptrIiEEEESF_EEEE10policy1000ElNS7_4plusIiEESF_JPiSL_EEEvT0_iT1_T2_DpNS2_10kernel_argIT3_EE --------------------------
	.section	.nv.shared._ZN3cub18CUB_300001_SM_10006detail9transform16transform_kernelINS2_10policy_hubILb0EN4cuda3std3__45tupleIJN6thrust24THRUST_300001_SM_1000_NS6detail15normal_iteratorINSA_10device_ptrIiEEEESF_EEEE10policy1000ElNS7_4plusIiEESF_JPiSL_EEEvT0_iT1_T2_DpNS2_10kernel_argIT3_EE,"aw",@nobits
	.sectionflags	@""
	.align	128
.nv.shared._ZN3cub18CUB_300001_SM_10006detail9transform16transform_kernelINS2_10policy_hubILb0EN4cuda3std3__45tupleIJN6thrust24THRUST_300001_SM_1000_NS6detail15normal_iteratorINSA_10device_ptrIiEEEESF_EEEE10policy1000ElNS7_4plusIiEESF_JPiSL_EEEvT0_iT1_T2_DpNS2_10kernel_argIT3_EE:
	.zero		1152


//--------------------- .nv.shared.reserved.0     --------------------------
	.section	.nv.shared.reserved.0,"aw",@nobits
	.weak		__nv_reservedSMEM_offset_0_alias
	.size		__nv_reservedSMEM_offset_0_alias, 0, 64
	.other		__nv_reservedSMEM_offset_0_alias,@"STO_CUDA_RESERVED_SHARED STV_DEFAULT"
__nv_reservedSMEM_offset_0_alias:
	.zero		0
	.zero		64


//--------------------- .nv.global                --------------------------
	.section	.nv.global,"aw",@nobits
.nv.global:
	.type		_ZN30_INTERNAL_510a8f8c_4_k_cu_main6thrust24THRUST_300001_SM_1000_NS3seqE,@object
	.size		_ZN30_INTERNAL_510a8f8c_4_k_cu_main6thrust24THRUST_300001_SM_1000_NS3seqE,(_ZN30_INTERNAL_510a8f8c_4_k_cu_main4cuda3std3__48in_placeE - _ZN30_INTERNAL_510a8f8c_4_k_cu_main6thrust24THRUST_300001_SM_1000_NS3seqE)
_ZN30_INTERNAL_510a8f8c_4_k_cu_main6thrust24THRUST_300001_SM_1000_NS3seqE:
	.zero		1
	.type		_ZN30_INTERNAL_510a8f8c_4_k_cu_main4cuda3std3__48in_placeE,@object
	.size		_ZN30_INTERNAL_510a8f8c_4_k_cu_main4cuda3std3__48in_placeE,(_ZN30_INTERNAL_510a8f8c_4_k_cu_main4cuda3std6ranges3__45__cpo4sizeE - _ZN30_INTERNAL_510a8f8c_4_k_cu_main4cuda3std3__48in_placeE)
_ZN30_INTERNAL_510a8f8c_4_k_cu_main4cuda3std3__48in_placeE:
	.zero		1
	.type		_ZN30_INTERNAL_510a8f8c_4_k_cu_main4cuda3std6ranges3__45__cpo4sizeE,@object
	.size		_ZN30_INTERNAL_510a8f8c_4_k_cu_main4cuda3std6ranges3__45__cpo4sizeE,(_ZN30_INTERNAL_510a8f8c_4_k_cu_main6thrust24THRUST_300001_SM_1000_NS12placeholders2_3E - _ZN30_INTERNAL_510a8f8c_4_k_cu_main4cuda3std6ranges3__45__cpo4sizeE)
_ZN30_INTERNAL_510a8f8c_4_k_cu_main4cuda3std6ranges3__45__cpo4sizeE:
	.zero		1
	.type		_ZN30_INTERNAL_510a8f8c_4_k_cu_main6thrust24THRUST_300001_SM_1000_NS12placeholders2_3E,@object
	.size		_ZN30_INTERNAL_510a8f8c_4_k_cu_main6thrust24THRUST_300001_SM_1000_NS12placeholders2_3E,(_ZN30_INTERNAL_510a8f8c_4_k_cu_main4cuda3std3__45__cpo6cbeginE - _ZN30_INTERNAL_510a8f8c_4_k_cu_main6thrust24THRUST_300001_SM_1000_NS12placeholders2_3E)
_ZN30_INTERNAL_510a8f8c_4_k_cu_main6thrust24THRUST_300001_SM_1000_NS12placeholders2_3E:
	.zero		1
	.type		_ZN30_INTERNAL_510a8f8c_4_k_cu_main4cuda3std3__45__cpo6cbeginE,@object
	.size		_ZN30_INTERNAL_510a8f8c_4_k_cu_main4cuda3std3__45__cpo6cbeginE,(_ZN30_INTERNAL_510a8f8c_4_k_cu_main4cuda3std6ranges3__45__cpo6cbeginE - _ZN30_INTERNAL_510a8f8c_4_k_cu_main4cuda3std3__45__cpo6cbeginE)
_ZN30_INTERNAL_510a8f8c_4_k_cu_main4cuda3std3__45__cpo6cbeginE:
	.zero		1
	.type		_ZN30_INTERNAL_510a8f8c_4_k_cu_main4cuda3std6ranges3__45__cpo6cbeginE,@object
	.size		_ZN30_INTERNAL_510a8f8c_4_k_cu_main4cuda3std6ranges3__45__cpo6cbeginE,(_ZN30_INTERNAL_510a8f8c_4_k_cu_main6thrust24THRUST_300001_SM_1000_NS12placeholders2_7E - _ZN30_INTERNAL_510a8f8c_4_k_cu_main4cuda3std6ranges3__45__cpo6cbeginE)
_ZN30_INTERNAL_510a8f8c_4_k_cu_main4cuda3std6ranges3__45__cpo6cbeginE:
	.zero		1
	.type		_ZN30_INTERNAL_510a8f8c_4_k_cu_main6thrust24THRUST_300001_SM_1000_NS12placeholders2_7E,@object
	.size		_ZN30_INTERNAL_510a8f8c_4_k_cu_main6thrust24THRUST_300001_SM_1000_NS12placeholders2_7E,(_ZN30_INTERNAL_510a8f8c_4_k_cu_main4cuda3std3__45__cpo7crbeginE - _ZN30_INTERNAL_510a8f8c_4_k_cu_main6thrust24THRUST_300001_SM_1000_NS12placeholders2_7E)
_ZN30_INTERNAL_510a8f8c_4_k_cu_main6thrust24THRUST_300001_SM_1000_NS12placeholders2_7E:
	.zero		1
	.type		_ZN30_INTERNAL_510a8f8c_4_k_cu_main4cuda3std3__45__cpo7crbeginE,@object
	.size		_ZN30_INTERNAL_510a8f8c_4_k_cu_main4cuda3std3__45__cpo7crbeginE,(_ZN30_INTERNAL_510a8f8c_4_k_cu_main4cuda3std6ranges3__45__cpo4nextE - _ZN30_INTERNAL_510a8f8c_4_k_cu_main4cuda3std3__45__cpo7crbeginE)
_ZN30_INTERNAL_510a8f8c_4_k_cu_main4cuda3std3__45__cpo7crbeginE:
	.zero		1
	.type		_ZN30_INTERNAL_510a8f8c_4_k_cu_main4cuda3std6ranges3__45__cpo4nextE,@object
	.size		_ZN30_INTERNAL_510a8f8c_4_k_cu_main4cuda3std6ranges3__45__cpo4nextE,(_ZN30_INTERNAL_510a8f8c_4_k_cu_main4cuda3std6ranges3__45__cpo4swapE - _ZN30_INTERNAL_510a8f8c_4_k_cu_main4cuda3std6ranges3__45__cpo4nextE)
_ZN30_INTERNAL_510a8f8c_4_k_cu_main4cuda3std6ranges3__45__cpo4nextE:
	.zero		1
	.type		_ZN30_INTERNAL_510a8f8c_4_k_cu_main4cuda3std6ranges3__45__cpo4swapE,@object
	.size		_ZN30_INTERNAL_510a8f8c_4_k_cu_main4cuda3std6ranges3__45__cpo4swapE,(_ZN30_INTERNAL_510a8f8c_4_k_cu_main6thrust24THRUST_300001_SM_1000_NS8cuda_cub10par_nosyncE - _ZN30_INTERNAL_510a8f8c_4_k_cu_main4cuda3std6ranges3__45__cpo4swapE)
_ZN30_INTERNAL_510a8f8c_4_k_cu_main4cuda3std6ranges3__45__cpo4swapE:
	.zero		1
	.type		_ZN30_INTERNAL_510a8f8c_4_k_cu_main6thrust24THRUST_300001_SM_1000_NS8cuda_cub10par_nosyncE,@object
	.size		_ZN30_INTERNAL_510a8f8c_4_k_cu_main6thrust24THRUST_300001_SM_1000_NS8cuda_cub10par_nosyncE,(_ZN30_INTERNAL_510a8f8c_4_k_cu_main6thrust24THRUST_300001_SM_1000_NS12placeholders2_9E - _ZN30_INTERNAL_510a8f8c_4_k_cu_main6thrust24THRUST_300001_SM_1000_NS8cuda_cub10par_nosyncE)
_ZN30_INTERNAL_510a8f8c_4_k_cu_main6thrust24THRUST_300001_SM_1000_NS8cuda_cub10par_nosyncE:
	.zero		1
	.type		_ZN30_INTERNAL_510a8f8c_4_k_cu_main6thrust24THRUST_300001_SM_1000_NS12placeholders2_9E,@object
	.size		_ZN30_INTERNAL_510a8f8c_4_k_cu_main6thrust24THRUST_300001_SM_1000_NS12placeholders2_9E,(_ZN30_INTERNAL_510a8f8c_4_k_cu_main4cuda3std3__432_GLOBAL__N__510a8f8c_4_k_cu_main6ignoreE - _ZN30_INTERNAL_510a8f8c_4_k_cu_main6thrust24THRUST_300001_SM_1000_NS12placeholders2_9E)
_ZN30_INTERNAL_510a8f8c_4_k_cu_main6thrust24THRUST_300001_SM_1000_NS12placeholders2_9E:
	.zero		1
	.type		_ZN30_INTERNAL_510a8f8c_4_k_cu_main4cuda3std3__432_GLOBAL__N__510a8f8c_4_k_cu_main6ignoreE,@object
	.size		_ZN30_INTERNAL_510a8f8c_4_k_cu_main4cuda3std3__432_GLOBAL__N__510a8f8c_4_k_cu_main6ignoreE,(_ZN30_INTERNAL_510a8f8c_4_k_cu_main4cuda3std6ranges3__45__cpo4dataE - _ZN30_INTERNAL_510a8f8c_4_k_cu_main4cuda3std3__432_GLOBAL__N__510a8f8c_4_k_cu_main6ignoreE)
_ZN30_INTERNAL_510a8f8c_4_k_cu_main4cuda3std3__432_GLOBAL__N__510a8f8c_4_k_cu_main6ignoreE:
	.zero		1
	.type		_ZN30_INTERNAL_510a8f8c_4_k_cu_main4cuda3std6ranges3__45__cpo4dataE,@object
	.size		_ZN30_INTERNAL_510a8f8c_4_k_cu_main4cuda3std6ranges3__45__cpo4dataE,(_ZN30_INTERNAL_510a8f8c_4_k_cu_main6thrust24THRUST_300001_SM_1000_NS12placeholders2_1E - _ZN30_INTERNAL_510a8f8c_4_k_cu_main4cuda3std6ranges3__45__cpo4dataE)
_ZN30_INTERNAL_510a8f8c_4_k_cu_main4cuda3std6ranges3__45__cpo4dataE:
	.zero		1
	.type		_ZN30_INTERNAL_510a8f8c_4_k_cu_main6thrust24THRUST_300001_SM_1000_NS12placeholders2_1E,@object
	.size		_ZN30_INTERNAL_510a8f8c_4_k_cu_main6thrust24THRUST_300001_SM_1000_NS12placeholders2_1E,(_ZN30_INTERNAL_510a8f8c_4_k_cu_main4cuda3std3__45__cpo5beginE - _ZN30_INTERNAL_510a8f8c_4_k_cu_main6thrust24THRUST_300001_SM_1000_NS12placeholders2_1E)
_ZN30_INTERNAL_510a8f8c_4_k_cu_main6thrust24THRUST_300001_SM_1000_NS12placeholders2_1E:
	.zero		1
	.type		_ZN30_INTERNAL_510a8f8c_4_k_cu_main4cuda3std3__45__cpo5beginE,@object
	.size		_ZN30_INTERNAL_510a8f8c_4_k_cu_main4cuda3std3__45__cpo5beginE,(_ZN30_INTERNAL_510a8f8c_4_k_cu_main4cuda3std6ranges3__45__cpo5beginE - _ZN30_INTERNAL_510a8f8c_4_k_cu_main4cuda3std3__45__cpo5beginE)
_ZN30_INTERNAL_510a8f8c_4_k_cu_main4cuda3std3__45__cpo5beginE:
	.zero		1
	.type		_ZN30_INTERNAL_510a8f8c_4_k_cu_main4cuda3std6ranges3__45__cpo5beginE,@object
	.size		_ZN30_INTERNAL_510a8f8c_4_k_cu_main4cuda3std6ranges3__45__cpo5beginE,(_ZN30_INTERNAL_510a8f8c_4_k_cu_main6thrust24THRUST_300001_SM_1000_NS12placeholders2_5E - _ZN30_INTERNAL_510a8f8c_4_k_cu_main4cuda3std6ranges3__45__cpo5beginE)
_ZN30_INTERNAL_510a8f8c_4_k_cu_main4cuda3std6ranges3__45__cpo5beginE:
	.zero		1
	.type		_ZN30_INTERNAL_510a8f8c_4_k_cu_main6thrust24THRUST_300001_SM_1000_NS12placeholders2_5E,@object
	.size		_ZN30_INTERNAL_510a8f8c_4_k_cu_main6thrust24THRUST_300001_SM_1000_NS12placeholders2_5E,(_ZN30_INTERNAL_510a8f8c_4_k_cu_main4cuda3std3__45__cpo6rbeginE - _ZN30_INTERNAL_510a8f8c_4_k_cu_main6thrust24THRUST_300001_SM_1000_NS12placeholders2_5E)
_ZN30_INTERNAL_510a8f8c_4_k_cu_main6thrust24THRUST_300001_SM_1000_NS12placeholders2_5E:
	.zero		1
	.type		_ZN30_INTERNAL_510a8f8c_4_k_cu_main4cuda3std3__45__cpo6rbeginE,@object
	.size		_ZN30_INTERNAL_510a8f8c_4_k_cu_main4cuda3std3__45__cpo6rbeginE,(_ZN30_INTERNAL_510a8f8c_4_k_cu_main4cuda3std6ranges3__45__cpo7advanceE - _ZN30_INTERNAL_510a8f8c_4_k_cu_main4cuda3std3__45__cpo6rbeginE)
_ZN30_INTERNAL_510a8f8c_4_k_cu_main4cuda3std3__45__cpo6rbeginE:
	.zero		1
	.type		_ZN30_INTERNAL_510a8f8c_4_k_cu_main4cuda3std6ranges3__45__cpo7advanceE,@object
	.size		_ZN30_INTERNAL_510a8f8c_4_k_cu_main4cuda3std6ranges3__45__cpo7advanceE,(_ZN30_INTERNAL_510a8f8c_4_k_cu_main4cuda3std3__47nulloptE - _ZN30_INTERNAL_510a8f8c_4_k_cu_main4cuda3std6ranges3__45__cpo7advanceE)
_ZN30_INTERNAL_510a8f8c_4_k_cu_main4cuda3std6ranges3__45__cpo7advanceE:
	.zero		1
	.type		_ZN30_INTERNAL_510a8f8c_4_k_cu_main4cuda3std3__47nulloptE,@object
	.size		_ZN30_INTERNAL_510a8f8c_4_k_cu_main4cuda3std3__47nulloptE,(_ZN30_INTERNAL_510a8f8c_4_k_cu_main4cuda3std6ranges3__45__cpo8distanceE - _ZN30_INTERNAL_510a8f8c_4_k_cu_main4cuda3std3__47nulloptE)
_ZN30_INTERNAL_510a8f8c_4_k_cu_main4cuda3std3__47nulloptE:
	.zero		1
	.type		_ZN30_INTERNAL_510a8f8c_4_k_cu_main4cuda3std6ranges3__45__cpo8distanceE,@object
	.size		_ZN30_INTERNAL_510a8f8c_4_k_cu_main4cuda3std6ranges3__45__cpo8distanceE,(_ZN30_INTERNAL_510a8f8c_4_k_cu_main6thrust24THRUST_300001_SM_1000_NS12placeholders3_10E - _ZN30_INTERNAL_510a8f8c_4_k_cu_main4cuda3std6ranges3__45__cpo8distanceE)
_ZN30_INTERNAL_510a8f8c_4_k_cu_main4cuda3std6ranges3__45__cpo8distanceE:
	.zero		1
	.type		_ZN30_INTERNAL_510a8f8c_4_k_cu_main6thrust24THRUST_300001_SM_1000_NS12placeholders3_10E,@object
	.size		_ZN30_INTERNAL_510a8f8c_4_k_cu_main6thrust24THRUST_300001_SM_1000_NS12placeholders3_10E,(_ZN30_INTERNAL_510a8f8c_4_k_cu_main4cuda3std3__419piecewise_constructE - _ZN30_INTERNAL_510a8f8c_4_k_cu_main6thrust24THRUST_300001_SM_1000_NS12placeholders3_10E)
_ZN30_INTERNAL_510a8f8c_4_k_cu_main6thrust24THRUST_300001_SM_1000_NS12placeholders3_10E:
	.zero		1
	.type		_ZN30_INTERNAL_510a8f8c_4_k_cu_main4cuda3std3__419piecewise_constructE,@object
	.size		_ZN30_INTERNAL_510a8f8c_4_k_cu_main4cuda3std3__419piecewise_constructE,(_ZN30_INTERNAL_510a8f8c_4_k_cu_main4cuda3std6ranges3__45__cpo5cdataE - _ZN30_INTERNAL_510a8f8c_4_k_cu_main4cuda3std3__419piecewise_constructE)
_ZN30_INTERNAL_510a8f8c_4_k_cu_main4cuda3std3__419piecewise_constructE:
	.zero		1
	.type		_ZN30_INTERNAL_510a8f8c_4_k_cu_main4cuda3std6ranges3__45__cpo5cdataE,@object
	.size		_ZN30_INTERNAL_510a8f8c_4_k_cu_main4cuda3std6ranges3__45__cpo5cdataE,(_ZN30_INTERNAL_510a8f8c_4_k_cu_main6thrust24THRUST_300001_SM_1000_NS12placeholders2_2E - _ZN30_INTERNAL_510a8f8c_4_k_cu_main4cuda3std6ranges3__45__cpo5cdataE)
_ZN30_INTERNAL_510a8f8c_4_k_cu_main4cuda3std6ranges3__45__cpo5cdataE:
	.zero		1
	.type		_ZN30_INTERNAL_510a8f8c_4_k_cu_main6thrust24THRUST_300001_SM_1000_NS12placeholders2_2E,@object
	.size		_ZN30_INTERNAL_510a8f8c_4_k_cu_main6thrust24THRUST_300001_SM_1000_NS12placeholders2_2E,(_ZN30_INTERNAL_510a8f8c_4_k_cu_main4cuda3std3__45__cpo3endE - _ZN30_INTERNAL_510a8f8c_4_k_cu_main6thrust24THRUST_300001_SM_1000_NS12placeholders2_2E)
_ZN30_INTERNAL_510a8f8c_4_k_cu_main6thrust24THRUST_300001_SM_1000_NS12placeholders2_2E:
	.zero		1
	.type		_ZN30_INTERNAL_510a8f8c_4_k_cu_main4cuda3std3__45__cpo3endE,@object
	.size		_ZN30_INTERNAL_510a8f8c_4_k_cu_main4cuda3std3__45__cpo3endE,(_ZN30_INTERNAL_510a8f8c_4_k_cu_main4cuda3std6ranges3__45__cpo3endE - _ZN30_INTERNAL_510a8f8c_4_k_cu_main4cuda3std3__45__cpo3endE)
_ZN30_INTERNAL_510a8f8c_4_k_cu_main4cuda3std3__45__cpo3endE:
	.zero		1
	.type		_ZN30_INTERNAL_510a8f8c_4_k_cu_main4cuda3std6ranges3__45__cpo3endE,@object
	.size		_ZN30_INTERNAL_510a8f8c_4_k_cu_main4cuda3std6ranges3__45__cpo3endE,(_ZN30_INTERNAL_510a8f8c_4_k_cu_main6thrust24THRUST_300001_SM_1000_NS12placeholders2_6E - _ZN30_INTERNAL_510a8f8c_4_k_cu_main4cuda3std6ranges3__45__cpo3endE)
_ZN30_INTERNAL_510a8f8c_4_k_cu_main4cuda3std6ranges3__45__cpo3endE:
	.zero		1
	.type		_ZN30_INTERNAL_510a8f8c_4_k_cu_main6thrust24THRUST_300001_SM_1000_NS12placeholders2_6E,@object
	.size		_ZN30_INTERNAL_510a8f8c_4_k_cu_main6thrust24THRUST_300001_SM_1000_NS12placeholders2_6E,(_ZN30_INTERNAL_510a8f8c_4_k_cu_main4cuda3std3__45__cpo4rendE - _ZN30_INTERNAL_510a8f8c_4_k_cu_main6thrust24THRUST_300001_SM_1000_NS12placeholders2_6E)
_ZN30_INTERNAL_510a8f8c_4_k_cu_main6thrust24THRUST_300001_SM_1000_NS12placeholders2_6E:
	.zero		1
	.type		_ZN30_INTERNAL_510a8f8c_4_k_cu_main4cuda3std3__45__cpo4rendE,@object
	.size		_ZN30_INTERNAL_510a8f8c_4_k_cu_main4cuda3std3__45__cpo4rendE,(_ZN30_INTERNAL_510a8f8c_4_k_cu_main4cuda3std6ranges3__45__cpo9iter_swapE - _ZN30_INTERNAL_510a8f8c_4_k_cu_main4cuda3std3__45__cpo4rendE)
_ZN30_INTERNAL_510a8f8c_4_k_cu_main4cuda3std3__45__cpo4rendE:
	.zero		1
	.type		_ZN30_INTERNAL_510a8f8c_4_k_cu_main4cuda3std6ranges3__45__cpo9iter_swapE,@object
	.size		_ZN30_INTERNAL_510a8f8c_4_k_cu_main4cuda3std6ranges3__45__cpo9iter_swapE,(_ZN30_INTERNAL_510a8f8c_4_k_cu_main4cuda3std3__48unexpectE - _ZN30_INTERNAL_510a8f8c_4_k_cu_main4cuda3std6ranges3__45__cpo9iter_swapE)
_ZN30_INTERNAL_510a8f8c_4_k_cu_main4cuda3std6ranges3__45__cpo9iter_swapE:
	.zero		1
	.type		_ZN30_INTERNAL_510a8f8c_4_k_cu_main4cuda3std3__48unexpectE,@object
	.size		_ZN30_INTERNAL_510a8f8c_4_k_cu_main4cuda3std3__48unexpectE,(_ZN30_INTERNAL_510a8f8c_4_k_cu_main6thrust24THRUST_300001_SM_1000_NS8cuda_cub3parE - _ZN30_INTERNAL_510a8f8c_4_k_cu_main4cuda3std3__48unexpectE)
_ZN30_INTERNAL_510a8f8c_4_k_cu_main4cuda3std3__48unexpectE:
	.zero		1
	.type		_ZN30_INTERNAL_510a8f8c_4_k_cu_main6thrust24THRUST_300001_SM_1000_NS8cuda_cub3parE,@object
	.size		_ZN30_INTERNAL_510a8f8c_4_k_cu_main6thrust24THRUST_300001_SM_1000_NS8cuda_cub3parE,(_ZN30_INTERNAL_510a8f8c_4_k_cu_main6thrust24THRUST_300001_SM_1000_NS12placeholders2_4E - _ZN30_INTERNAL_510a8f8c_4_k_cu_main6thrust24THRUST_300001_SM_1000_NS8cuda_cub3parE)
_ZN30_INTERNAL_510a8f8c_4_k_cu_main6thrust24THRUST_300001_SM_1000_NS8cuda_cub3parE:
	.zero		1
	.type		_ZN30_INTERNAL_510a8f8c_4_k_cu_main6thrust24THRUST_300001_SM_1000_NS12placeholders2_4E,@object
	.size		_ZN30_INTERNAL_510a8f8c_4_k_cu_main6thrust24THRUST_300001_SM_1000_NS12placeholders2_4E,(_ZN30_INTERNAL_510a8f8c_4_k_cu_main4cuda3std3__45__cpo4cendE - _ZN30_INTERNAL_510a8f8c_4_k_cu_main6thrust24THRUST_300001_SM_1000_NS12placeholders2_4E)
_ZN30_INTERNAL_510a8f8c_4_k_cu_main6thrust24THRUST_300001_SM_1000_NS12placeholders2_4E:
	.zero		1
	.type		_ZN30_INTERNAL_510a8f8c_4_k_cu_main4cuda3std3__45__cpo4cendE,@object
	.size		_ZN30_INTERNAL_510a8f8c_4_k_cu_main4cuda3std3__45__cpo4cendE,(_ZN30_INTERNAL_510a8f8c_4_k_cu_main4cuda3std6ranges3__45__cpo4cendE - _ZN30_INTERNAL_510a8f8c_4_k_cu_main4cuda3std3__45__cpo4cendE)
_ZN30_INTERNAL_510a8f8c_4_k_cu_main4cuda3std3__45__cpo4cendE:
	.zero		1
	.type		_ZN30_INTERNAL_510a8f8c_4_k_cu_main4cuda3std6ranges3__45__cpo4cendE,@object
	.size		_ZN30_INTERNAL_510a8f8c_4_k_cu_main4cuda3std6ranges3__45__cpo4cendE,(_ZN30_INTERNAL_510a8f8c_4_k_cu_main4cuda3std3__420unreachable_sentinelE - _ZN30_INTERNAL_510a8f8c_4_k_cu_main4cuda3std6ranges3__45__cpo4cendE)
_ZN30_INTERNAL_510a8f8c_4_k_cu_main4cuda3std6ranges3__45__cpo4cendE:
	.zero		1
	.type		_ZN30_INTERNAL_510a8f8c_4_k_cu_main4cuda3std3__420unreachable_sentinelE,@object
	.size		_ZN30_INTERNAL_510a8f8c_4_k_cu_main4cuda3std3__420unreachable_sentinelE,(_ZN30_INTERNAL_510a8f8c_4_k_cu_main4cuda3std6ranges3__45__cpo5ssizeE - _ZN30_INTERNAL_510a8f8c_4_k_cu_main4cuda3std3__420unreachable_sentinelE)
_ZN30_INTERNAL_510a8f8c_4_k_cu_main4cuda3std3__420unreachable_sentinelE:
	.zero		1
	.type		_ZN30_INTERNAL_510a8f8c_4_k_cu_main4cuda3std6ranges3__45__cpo5ssizeE,@object
	.size		_ZN30_INTERNAL_510a8f8c_4_k_cu_main4cuda3std6ranges3__45__cpo5ssizeE,(_ZN30_INTERNAL_510a8f8c_4_k_cu_main6thrust24THRUST_300001_SM_1000_NS12placeholders2_8E - _ZN30_INTERNAL_510a8f8c_4_k_cu_main4cuda3std6ranges3__45__cpo5ssizeE)
_ZN30_INTERNAL_510a8f8c_4_k_cu_main4cuda3std6ranges3__45__cpo5ssizeE:
	.zero		1
	.type		_ZN30_INTERNAL_510a8f8c_4_k_cu_main6thrust24THRUST_300001_SM_1000_NS12placeholders2_8E,@object
	.size		_ZN30_INTERNAL_510a8f8c_4_k_cu_main6thrust24THRUST_300001_SM_1000_NS12placeholders2_8E,(_ZN30_INTERNAL_510a8f8c_4_k_cu_main4cuda3std3__45__cpo5crendE - _ZN30_INTERNAL_510a8f8c_4_k_cu_main6thrust24THRUST_300001_SM_1000_NS12placeholders2_8E)
_ZN30_INTERNAL_510a8f8c_4_k_cu_main6thrust24THRUST_300001_SM_1000_NS12placeholders2_8E:
	.zero		1
	.type		_ZN30_INTERNAL_510a8f8c_4_k_cu_main4cuda3std3__45__cpo5crendE,@object
	.size		_ZN30_INTERNAL_510a8f8c_4_k_cu_main4cuda3std3__45__cpo5crendE,(_ZN30_INTERNAL_510a8f8c_4_k_cu_main4cuda3std6ranges3__45__cpo4prevE - _ZN30_INTERNAL_510a8f8c_4_k_cu_main4cuda3std3__45__cpo5crendE)
_ZN30_INTERNAL_510a8f8c_4_k_cu_main4cuda3std3__45__cpo5crendE:
	.zero		1
	.type		_ZN30_INTERNAL_510a8f8c_4_k_cu_main4cuda3std6ranges3__45__cpo4prevE,@object
	.size		_ZN30_INTERNAL_510a8f8c_4_k_cu_main4cuda3std6ranges3__45__cpo4prevE,(_ZN30_INTERNAL_510a8f8c_4_k_cu_main4cuda3std6ranges3__45__cpo9iter_moveE - _ZN30_INTERNAL_510a8f8c_4_k_cu_main4cuda3std6ranges3__45__cpo4prevE)
_ZN30_INTERNAL_510a8f8c_4_k_cu_main4cuda3std6ranges3__45__cpo4prevE:
	.zero		1
	.type		_ZN30_INTERNAL_510a8f8c_4_k_cu_main4cuda3std6ranges3__45__cpo9iter_moveE,@object
	.size		_ZN30_INTERNAL_510a8f8c_4_k_cu_main4cuda3std6ranges3__45__cpo9iter_moveE,(_ZN30_INTERNAL_510a8f8c_4_k_cu_main6thrust24THRUST_300001_SM_1000_NS6system6detail10sequential3seqE - _ZN30_INTERNAL_510a8f8c_4_k_cu_main4cuda3std6ranges3__45__cpo9iter_moveE)
_ZN30_INTERNAL_510a8f8c_4_k_cu_main4cuda3std6ranges3__45__cpo9iter_moveE:
	.zero		1
	.type		_ZN30_INTERNAL_510a8f8c_4_k_cu_main6thrust24THRUST_300001_SM_1000_NS6system6detail10sequential3seqE,@object
	.size		_ZN30_INTERNAL_510a8f8c_4_k_cu_main6thrust24THRUST_300001_SM_1000_NS6system6detail10sequential3seqE,(.L_31 - _ZN30_INTERNAL_510a8f8c_4_k_cu_main6thrust24THRUST_300001_SM_1000_NS6system6detail10sequential3seqE)
_ZN30_INTERNAL_510a8f8c_4_k_cu_main6thrust24THRUST_300001_SM_1000_NS6system6detail10sequential3seqE:
	.zero		1
.L_31:


//--------------------- .nv.shared._ZN3cub18CUB_300001_SM_10006detail9transform16transform_kernelINS2_10policy_hubILb0EN4cuda3std3__45tupleIJN6thrust24THRUST_300001_SM_1000_NS6detail15normal_iteratorINSA_10device_ptrIiEEEESF_EEEE10policy1000EiNS7_4plusIiEESF_JPiSL_EEEvT0_iT1_T2_DpNS2_10kernel_argIT3_EE --------------------------
	.section	.nv.shared._ZN3cub18CUB_300001_SM_10006detail9transform16transform_kernelINS2_10policy_hubILb0EN4cuda3std3__45tupleIJN6thrust24THRUST_300001_SM_1000_NS6detail15normal_iteratorINSA_10device_ptrIiEEEESF_EEEE10policy1000EiNS7_4plusIiEESF_JPiSL_EEEvT0_iT1_T2_DpNS2_10kernel_argIT3_EE,"aw",@nobits
	.sectionflags	@""
	.align	128
.nv.shared._ZN3cub18CUB_300001_SM_10006detail9transform16transform_kernelINS2_10policy_hubILb0EN4cuda3std3__45tupleIJN6thrust24THRUST_300001_SM_1000_NS6detail15normal_iteratorINSA_10device_ptrIiEEEESF_EEEE10policy1000EiNS7_4plusIiEESF_JPiSL_EEEvT0_iT1_T2_DpNS2_10kernel_argIT3_EE:
	.zero		1152


//--------------------- .nv.shared._ZN3cub18CUB_300001_SM_10006detail9transform16transform_kernelINS2_10policy_hubILb1EN4cuda3std3__45tupleIJN6thrust24THRUST_300001_SM_1000_NS6detail15normal_iteratorINSA_10device_ptrIiEEEEEEEE10policy1000El6squareIiESF_JPiEEEvT0_iT1_T2_DpNS2_10kernel_argIT3_EE --------------------------
	.section	.nv.shared._ZN3cub18CUB_300001_SM_10006detail9transform16transform_kernelINS2_10policy_hubILb1EN4cuda3std3__45tupleIJN6thrust24THRUST_300001_SM_1000_NS6detail15normal_iteratorINSA_10device_ptrIiEEEEEEEE10policy1000El6squareIiESF_JPiEEEvT0_iT1_T2_DpNS2_10kernel_argIT3_EE,"aw",@nobits
	.sectionflags	@""
	.align	128
	.zero		1024


//--------------------- .nv.shared._ZN3cub18CUB_300001_SM_10006detail9transform16transform_kernelINS2_10policy_hubILb1EN4cuda3std3__45tupleIJN6thrust24THRUST_300001_SM_1000_NS6detail15normal_iteratorINSA_10device_ptrIiEEEEEEEE10policy1000Ei6squareIiESF_JPiEEEvT0_iT1_T2_DpNS2_10kernel_argIT3_EE --------------------------
	.section	.nv.shared._ZN3cub18CUB_300001_SM_10006detail9transform16transform_kernelINS2_10policy_hubILb1EN4cuda3std3__45tupleIJN6thrust24THRUST_300001_SM_1000_NS6detail15normal_iteratorINSA_10device_ptrIiEEEEEEEE10policy1000Ei6squareIiESF_JPiEEEvT0_iT1_T2_DpNS2_10kernel_argIT3_EE,"aw",@nobits
	.sectionflags	@""
	.align	128
	.zero		1024


//--------------------- .nv.shared._ZN3cub18CUB_300001_SM_10006detail8for_each13static_kernelINS2_12policy_hub_t12policy_500_tElN6thrust24THRUST_300001_SM_1000_NS8cuda_cub10__tabulate7functorINS7_6detail15normal_iteratorINS7_10device_ptrIiEEEENS7_6system6detail7generic6detail22compute_sequence_valueIivEElEEEEvT0_T1_ --------------------------
	.section	.nv.shared._ZN3cub18CUB_300001_SM_10006detail8for_each13static_kernelINS2_12policy_hub_t12policy_500_tElN6thrust24THRUST_300001_SM_1000_NS8cuda_cub10__tabulate7functorINS7_6detail15normal_iteratorINS7_10device_ptrIiEEEENS7_6system6detail7generic6detail22compute_sequence_valueIivEElEEEEvT0_T1_,"aw",@nobits
	.sectionflags	@""
	.align	128
	.zero		1024


//--------------------- .nv.shared._ZN3cub18CUB_300001_SM_10006detail8for_each13static_kernelINS2_12policy_hub_t12policy_500_tEmN6thrust24THRUST_300001_SM_1000_NS8cuda_cub20__uninitialized_fill7functorINS7_10device_ptrIiEEiEEEEvT0_T1_ --------------------------
	.section	.nv.shared._ZN3cub18CUB_300001_SM_10006detail8for_each13static_kernelINS2_12policy_hub_t12policy_500_tEmN6thrust24THRUST_300001_SM_1000_NS8cuda_cub20__uninitialized_fill7functorINS7_10device_ptrIiEEiEEEEvT0_T1_,"aw",@nobits
	.sectionflags	@""
	.align	128
	.zero		1024


//--------------------- .nv.shared._ZN3cub18CUB_300001_SM_10006detail11EmptyKernelIvEEvv --------------------------
	.section	.nv.shared._ZN3cub18CUB_300001_SM_10006detail11EmptyKernelIvEEvv,"aw",@nobits
	.sectionflags	@""
	.align	128
	.zero		1024


//--------------------- .nv.constant0._ZN3cub18CUB_300001_SM_10006detail9transform16transform_kernelINS2_10policy_hubILb0EN4cuda3std3__45tupleIJN6thrust24THRUST_300001_SM_1000_NS6detail15normal_iteratorINSA_10device_ptrIiEEEESF_EEEE10policy1000ElNS7_4plusIiEESF_JPiSL_EEEvT0_iT1_T2_DpNS2_10kernel_argIT3_EE --------------------------
	.section	.nv.constant0._ZN3cub18CUB_300001_SM_10006detail9transform16transform_kernelINS2_10policy_hubILb0EN4cuda3std3__45tupleIJN6thrust24THRUST_300001_SM_1000_NS6detail15normal_iteratorINSA_10device_ptrIiEEEESF_EEEE10policy1000ElNS7_4plusIiEESF_JPiSL_EEEvT0_iT1_T2_DpNS2_10kernel_argIT3_EE,"a",@progbits
	.sectionflags	@""
	.align	4
.nv.constant0._ZN3cub18CUB_300001_SM_10006detail9transform16transform_kernelINS2_10policy_hubILb0EN4cuda3std3__45tupleIJN6thrust24THRUST_300001_SM_1000_NS6detail15normal_iteratorINSA_10device_ptrIiEEEESF_EEEE10policy1000ElNS7_4plusIiEESF_JPiSL_EEEvT0_iT1_T2_DpNS2_10kernel_argIT3_EE:
	.zero		952


//--------------------- .nv.constant0._ZN3cub18CUB_300001_SM_10006detail9transform16transform_kernelINS2_10policy_hubILb0EN4cuda3std3__45tupleIJN6thrust24THRUST_300001_SM_1000_NS6detail15normal_iteratorINSA_10device_ptrIiEEEESF_EEEE10policy1000EiNS7_4plusIiEESF_JPiSL_EEEvT0_iT1_T2_DpNS2_10kernel_argIT3_EE --------------------------
	.section	.nv.constant0._ZN3cub18CUB_300001_SM_10006detail9transform16transform_kernelINS2_10policy_hubILb0EN4cuda3std3__45tupleIJN6thrust24THRUST_300001_SM_1000_NS6detail15normal_iteratorINSA_10device_ptrIiEEEESF_EEEE10policy1000EiNS7_4plusIiEESF_JPiSL_EEEvT0_iT1_T2_DpNS2_10kernel_argIT3_EE,"a",@progbits
	.sectionflags	@""
	.align	4
.nv.constant0._ZN3cub18CUB_300001_SM_10006detail9transform16transform_kernelINS2_10policy_hubILb0EN4cuda3std3__45tupleIJN6thrust24THRUST_300001_SM_1000_NS6detail15normal_iteratorINSA_10device_ptrIiEEEESF_EEEE10policy1000EiNS7_4plusIiEESF_JPiSL_EEEvT0_iT1_T2_DpNS2_10kernel_argIT3_EE:
	.zero		952


//--------------------- .nv.constant0._ZN3cub18CUB_300001_SM_10006detail9transform16transform_kernelINS2_10policy_hubILb1EN4cuda3std3__45tupleIJN6thrust24THRUST_300001_SM_1000_NS6detail15normal_iteratorINSA_10device_ptrIiEEEEEEEE10policy1000El6squareIiESF_JPiEEEvT0_iT1_T2_DpNS2_10kernel_argIT3_EE --------------------------
	.section	.nv.constant0._ZN3cub18CUB_300001_SM_10006detail9transform16transform_kernelINS2_10policy_hubILb1EN4cuda3std3__45tupleIJN6thrust24THRUST_300001_SM_1000_NS6detail15normal_iteratorINSA_10device_ptrIiEEEEEEEE10policy1000El6squareIiESF_JPiEEEvT0_iT1_T2_DpNS2_10kernel_argIT3_EE,"a",@progbits
	.sectionflags	@""
	.align	4
.nv.constant0._ZN3cub18CUB_300001_SM_10006detail9transform16transform_kernelINS2_10policy_hubILb1EN4cuda3std3__45tupleIJN6thrust24THRUST_300001_SM_1000_NS6detail15normal_iteratorINSA_10device_ptrIiEEEEEEEE10policy1000El6squareIiESF_JPiEEEvT0_iT1_T2_DpNS2_10kernel_argIT3_EE:
	.zero		936


//--------------------- .nv.constant0._ZN3cub18CUB_300001_SM_10006detail9transform16transform_kernelINS2_10policy_hubILb1EN4cuda3std3__45tupleIJN6thrust24THRUST_300001_SM_1000_NS6detail15normal_iteratorINSA_10device_ptrIiEEEEEEEE10policy1000Ei6squareIiESF_JPiEEEvT0_iT1_T2_DpNS2_10kernel_argIT3_EE --------------------------
	.section	.nv.constant0._ZN3cub18CUB_300001_SM_10006detail9transform16transform_kernelINS2_10policy_hubILb1EN4cuda3std3__45tupleIJN6thrust24THRUST_300001_SM_1000_NS6detail15normal_iteratorINSA_10device_ptrIiEEEEEEEE10policy1000Ei6squareIiESF_JPiEEEvT0_iT1_T2_DpNS2_10kernel_argIT3_EE,"a",@progbits
	.sectionflags	@""
	.align	4
.nv.constant0._ZN3cub18CUB_300001_SM_10006detail9transform16transform_kernelINS2_10policy_hubILb1EN4cuda3std3__45tupleIJN6thrust24THRUST_300001_SM_1000_NS6detail15normal_iteratorINSA_10device_ptrIiEEEEEEEE10policy1000Ei6squareIiESF_JPiEEEvT0_iT1_T2_DpNS2_10kernel_argIT3_EE:
	.zero		936


//--------------------- .nv.constant0._ZN3cub18CUB_300001_SM_10006detail8for_each13static_kernelINS2_12policy_hub_t12policy_500_tElN6thrust24THRUST_300001_SM_1000_NS8cuda_cub10__tabulate7functorINS7_6detail15normal_iteratorINS7_10device_ptrIiEEEENS7_6system6detail7generic6detail22compute_sequence_valueIivEElEEEEvT0_T1_ --------------------------
	.section	.nv.constant0._ZN3cub18CUB_300001_SM_10006detail8for_each13static_kernelINS2_12policy_hub_t12policy_500_tElN6thrust24THRUST_300001_SM_1000_NS8cuda_cub10__tabulate7functorINS7_6detail15normal_iteratorINS7_10device_ptrIiEEEENS7_6system6detail7generic6detail22compute_sequence_valueIivEElEEEEvT0_T1_,"a",@progbits
	.sectionflags	@""
	.align	4
.nv.constant0._ZN3cub18CUB_300001_SM_10006detail8for_each13static_kernelINS2_12policy_hub_t12policy_500_tElN6thrust24THRUST_300001_SM_1000_NS8cuda_cub10__tabulate7functorINS7_6detail15normal_iteratorINS7_10device_ptrIiEEEENS7_6system6detail7generic6detail22compute_sequence_valueIivEElEEEEvT0_T1_:
	.zero		920


//--------------------- .nv.constant0._ZN3cub18CUB_300001_SM_10006detail8for_each13static_kernelINS2_12policy_hub_t12policy_500_tEmN6thrust24THRUST_300001_SM_1000_NS8cuda_cub20__uninitialized_fill7functorINS7_10device_ptrIiEEiEEEEvT0_T1_ --------------------------
	.section	.nv.constant0._ZN3cub18CUB_300001_SM_10006detail8for_each13static_kernelINS2_12policy_hub_t12policy_500_tEmN6thrust24THRUST_300001_SM_1000_NS8cuda_cub20__uninitialized_fill7functorINS7_10device_ptrIiEEiEEEEvT0_T1_,"a",@progbits
	.sectionflags	@""
	.align	4
.nv.constant0._ZN3cub18CUB_300001_SM_10006detail8for_each13static_kernelINS2_12policy_hub_t12policy_500_tEmN6thrust24THRUST_300001_SM_1000_NS8cuda_cub20__uninitialized_fill7functorINS7_10device_ptrIiEEiEEEEvT0_T1_:
	.zero		920


//--------------------- .nv.constant0._ZN3cub18CUB_300001_SM_10006detail11EmptyKernelIvEEvv --------------------------
	.section	.nv.constant0._ZN3cub18CUB_300001_SM_10006detail11EmptyKernelIvEEvv,"a",@progbits
	.sectionflags	@""
	.align	4
.nv.constant0._ZN3cub18CUB_300001_SM_10006detail11EmptyKernelIvEEvv:
	.zero		896


//--------------------- SYMBOLS --------------------------

	.type		.nv.reservedSmem.offset0,@object
	.size		.nv.reservedSmem.offset0,0x4
	.type		.nv.reservedSmem.cap,@object
	.size		.nv.reservedSmem.cap,0x4
